	.headerflags	@"EF_CUDA_TEXMODE_UNIFIED EF_CUDA_64BIT_ADDRESS EF_CUDA_SM86 EF_CUDA_VIRTUAL_SM(EF_CUDA_SM86)"
	.elftype	@"ET_EXEC"


//--------------------- .nv.info                  --------------------------
	.section	.nv.info,"",@"SHT_CUDA_INFO"
	.align	4


	//----- nvinfo : EIATTR_REGCOUNT
	.align		4
        /*0000*/ 	.byte	0x04, 0x2f
        /*0002*/ 	.short	(.L_5 - .L_4)
	.align		4
.L_4:
        /*0004*/ 	.word	index@(triton_red_fused__softmax__to_copy_add_1)
        /*0008*/ 	.word	0x0000003c


	//----- nvinfo : EIATTR_MIN_STACK_SIZE
	.align		4
.L_5:
        /*000c*/ 	.byte	0x04, 0x12
        /*000e*/ 	.short	(.L_7 - .L_6)
	.align		4
.L_6:
        /*0010*/ 	.word	index@($__internal_0_$__cuda_sm70_shflsync_bfly)
        /*0014*/ 	.word	0x00000000


	//----- nvinfo : EIATTR_FRAME_SIZE
	.align		4
.L_7:
        /*0018*/ 	.byte	0x04, 0x11
        /*001a*/ 	.short	(.L_9 - .L_8)
	.align		4
.L_8:
        /*001c*/ 	.word	index@($__internal_0_$__cuda_sm70_shflsync_bfly)
        /*0020*/ 	.word	0x00000000


	//----- nvinfo : EIATTR_MIN_STACK_SIZE
	.align		4
.L_9:
        /*0024*/ 	.byte	0x04, 0x12
        /*0026*/ 	.short	(.L_11 - .L_10)
	.align		4
.L_10:
        /*0028*/ 	.word	index@(triton_red_fused__softmax__to_copy_add_1)
        /*002c*/ 	.word	0x00000000


	//----- nvinfo : EIATTR_FRAME_SIZE
	.align		4
.L_11:
        /*0030*/ 	.byte	0x04, 0x11
        /*0032*/ 	.short	(.L_13 - .L_12)
	.align		4
.L_12:
        /*0034*/ 	.word	index@(triton_red_fused__softmax__to_copy_add_1)
        /*0038*/ 	.word	0x00000000


	//----- nvinfo : EIATTR_MIN_STACK_SIZE
	.align		4
.L_13:
        /*003c*/ 	.byte	0x04, 0x12
        /*003e*/ 	.short	(.L_15 - .L_14)
	.align		4
.L_14:
        /*0040*/ 	.word	index@(triton_red_fused__softmax__to_copy_add_1)
        /*0044*/ 	.word	0x00000000
.L_15:


//--------------------- .nv.info.triton_red_fused__softmax__to_copy_add_1 --------------------------
	.section	.nv.info.triton_red_fused__softmax__to_copy_add_1,"",@"SHT_CUDA_INFO"
	.sectionflags	@""
	.align	4


	//----- nvinfo : EIATTR_CUDA_API_VERSION
	.align		4
        /*0000*/ 	.byte	0x04, 0x37
        /*0002*/ 	.short	(.L_17 - .L_16)
.L_16:
        /*0004*/ 	.word	0x0000007c


	//----- nvinfo : EIATTR_SW2861232_WAR
	.align		4
.L_17:
        /*0008*/ 	.byte	0x01, 0x35
	.zero		2


	//----- nvinfo : EIATTR_PARAM_CBANK
	.align		4
        /*000c*/ 	.byte	0x04, 0x0a
        /*000e*/ 	.short	(.L_19 - .L_18)
	.align		4
.L_18:
        /*0010*/ 	.word	index@(.nv.constant0.triton_red_fused__softmax__to_copy_add_1)
        /*0014*/ 	.short	0x0160
        /*0016*/ 	.short	0x0028


	//----- nvinfo : EIATTR_CBANK_PARAM_SIZE
	.align		4
.L_19:
        /*0018*/ 	.byte	0x03, 0x19
        /*001a*/ 	.short	0x0028


	//----- nvinfo : EIATTR_KPARAM_INFO
	.align		4
        /*001c*/ 	.byte	0x04, 0x17
        /*001e*/ 	.short	(.L_21 - .L_20)
.L_20:
        /*0020*/ 	.word	0x00000000
        /*0024*/ 	.short	0x0005
        /*0026*/ 	.short	0x0020
        /*0028*/ 	.byte	0x00, 0xf4, 0x21, 0x00


	//----- nvinfo : EIATTR_KPARAM_INFO
	.align		4
.L_21:
        /*002c*/ 	.byte	0x04, 0x17
        /*002e*/ 	.short	(.L_23 - .L_22)
.L_22:
        /*0030*/ 	.word	0x00000000
        /*0034*/ 	.short	0x0004
        /*0036*/ 	.short	0x001c
        /*0038*/ 	.byte	0x00, 0xf0, 0x11, 0x00


	//----- nvinfo : EIATTR_KPARAM_INFO
	.align		4
.L_23:
        /*003c*/ 	.byte	0x04, 0x17
        /*003e*/ 	.short	(.L_25 - .L_24)
.L_24:
        /*0040*/ 	.word	0x00000000
        /*0044*/ 	.short	0x0003
        /*0046*/ 	.short	0x0018
        /*0048*/ 	.byte	0x00, 0xf0, 0x11, 0x00


	//----- nvinfo : EIATTR_KPARAM_INFO
	.align		4
.L_25:
        /*004c*/ 	.byte	0x04, 0x17
        /*004e*/ 	.short	(.L_27 - .L_26)
.L_26:
        /*0050*/ 	.word	0x00000000
        /*0054*/ 	.short	0x0002
        /*0056*/ 	.short	0x0010
        /*0058*/ 	.byte	0x00, 0xf4, 0x21, 0x00


	//----- nvinfo : EIATTR_KPARAM_INFO
	.align		4
.L_27:
        /*005c*/ 	.byte	0x04, 0x17
        /*005e*/ 	.short	(.L_29 - .L_28)
.L_28:
        /*0060*/ 	.word	0x00000000
        /*0064*/ 	.short	0x0001
        /*0066*/ 	.short	0x0008
        /*0068*/ 	.byte	0x00, 0xf4, 0x21, 0x00


	//----- nvinfo : EIATTR_KPARAM_INFO
	.align		4
.L_29:
        /*006c*/ 	.byte	0x04, 0x17
        /*006e*/ 	.short	(.L_31 - .L_30)
.L_30:
        /*0070*/ 	.word	0x00000000
        /*0074*/ 	.short	0x0000
        /*0076*/ 	.short	0x0000
        /*0078*/ 	.byte	0x00, 0xf4, 0x21, 0x00


	//----- nvinfo : EIATTR_MAXREG_COUNT
	.align		4
.L_31:
        /*007c*/ 	.byte	0x03, 0x1b
        /*007e*/ 	.short	0x0080


	//----- nvinfo : EIATTR_EXTERNS
	.align		4
        /*0080*/ 	.byte	0x04, 0x0f
        /*0082*/ 	.short	(.L_33 - .L_32)


	//   ....[0]....
	.align		4
.L_32:
        /*0084*/ 	.word	index@(__assertfail)


	//----- nvinfo : EIATTR_COOP_GROUP_MASK_REGIDS
	.align		4
.L_33:
        /*0088*/ 	.byte	0x04, 0x29
        /*008a*/ 	.short	(.L_35 - .L_34)


	//   ....[0]....
.L_34:
        /*008c*/ 	.word	0xffffffff


	//   ....[1]....
        /*0090*/ 	.word	0xffffffff


	//   ....[2]....
        /*0094*/ 	.word	0xffffffff


	//   ....[3]....
        /*0098*/ 	.word	0xffffffff


	//   ....[4]....
        /*009c*/ 	.word	0xffffffff


	//   ....[5]....
        /*00a0*/ 	.word	0xffffffff


	//   ....[6]....
        /*00a4*/ 	.word	0xffffffff


	//   ....[7]....
        /*00a8*/ 	.word	0xffffffff


	//   ....[8]....
        /*00ac*/ 	.word	0xffffffff


	//   ....[9]....
        /*00b0*/ 	.word	0xffffffff


	//   ....[10]....
        /*00b4*/ 	.word	0xffffffff


	//   ....[11]....
        /*00b8*/ 	.word	0xffffffff


	//   ....[12]....
        /*00bc*/ 	.word	0xffffffff


	//   ....[13]....
        /*00c0*/ 	.word	0xffffffff


	//----- nvinfo : EIATTR_COOP_GROUP_INSTR_OFFSETS
	.align		4
.L_35:
        /*00c4*/ 	.byte	0x04, 0x28
        /*00c6*/ 	.short	(.L_37 - .L_36)


	//   ....[0]....
.L_36:
        /*00c8*/ 	.word	0x00004230


	//   ....[1]....
        /*00cc*/ 	.word	0x00004280


	//   ....[2]....
        /*00d0*/ 	.word	0x00004310


	//   ....[3]....
        /*00d4*/ 	.word	0x00004370


	//   ....[4]....
        /*00d8*/ 	.word	0x000043b0


	//   ....[5]....
        /*00dc*/ 	.word	0x000043f0


	//   ....[6]....
        /*00e0*/ 	.word	0x00004870


	//   ....[7]....
        /*00e4*/ 	.word	0x00004890


	//   ....[8]....
        /*00e8*/ 	.word	0x000048e0


	//   ....[9]....
        /*00ec*/ 	.word	0x00004900


	//   ....[10]....
        /*00f0*/ 	.word	0x00004920


	//   ....[11]....
        /*00f4*/ 	.word	0x00004940


	//   ....[12]....
        /*00f8*/ 	.word	0x000052f0


	//   ....[13]....
        /*00fc*/ 	.word	0x00005380


	//----- nvinfo : EIATTR_SYSCALL_OFFSETS
	.align		4
.L_37:
        /*0100*/ 	.byte	0x04, 0x46
        /*0102*/ 	.short	(.L_39 - .L_38)


	//   ....[0]....
.L_38:
        /*0104*/ 	.word	0x00002a20


	//----- nvinfo : EIATTR_EXIT_INSTR_OFFSETS
	.align		4
.L_39:
        /*0108*/ 	.byte	0x04, 0x1c
        /*010a*/ 	.short	(.L_41 - .L_40)


	//   ....[0]....
.L_40:
        /*010c*/ 	.word	0x000052a0


	//----- nvinfo : EIATTR_REQNTID
	.align		4
.L_41:
        /*0110*/ 	.byte	0x04, 0x10
        /*0112*/ 	.short	(.L_43 - .L_42)
.L_42:
        /*0114*/ 	.word	0x00000200
        /*0118*/ 	.word	0x00000001
        /*011c*/ 	.word	0x00000001


	//----- nvinfo : EIATTR_CRS_STACK_SIZE
	.align		4
.L_43:
        /*0120*/ 	.byte	0x04, 0x1e
        /*0122*/ 	.short	(.L_45 - .L_44)
.L_44:
        /*0124*/ 	.word	0x00000000
.L_45:


//--------------------- .nv.callgraph             --------------------------
	.section	.nv.callgraph,"",@"SHT_CUDA_CALLGRAPH"
	.align	4
	.sectionentsize	8
	.align		4
        /*0000*/ 	.word	0x00000000
	.align		4
        /*0004*/ 	.word	0xffffffff
	.align		4
        /*0008*/ 	.word	index@(triton_red_fused__softmax__to_copy_add_1)
	.align		4
        /*000c*/ 	.word	index@(__assertfail)
	.align		4
        /*0010*/ 	.word	0x00000000
	.align		4
        /*0014*/ 	.word	0xfffffffe
	.align		4
        /*0018*/ 	.word	0x00000000
	.align		4
        /*001c*/ 	.word	0xfffffffd
	.align		4
        /*0020*/ 	.word	0x00000000
	.align		4
        /*0024*/ 	.word	0xfffffffc


//--------------------- .nv.rel.action            --------------------------
	.section	.nv.rel.action,"",@"SHT_CUDA_RELOCINFO"
	.align	8
	.sectionentsize	8
        /*0000*/ 	.byte	0x73, 0x00, 0x00, 0x00, 0x00, 0x00, 0x00, 0x00, 0x00, 0x00, 0x00, 0x11, 0x25, 0x00, 0x05, 0x36


//--------------------- .nv.constant4             --------------------------
	.section	.nv.constant4,"a",@progbits
	.align	8
	.align		8
.nv.constant4:
        /*0000*/ 	.dword	__assertfail
	.align		8
        /*0008*/ 	.dword	assertFunc_0
	.align		8
        /*0010*/ 	.dword	assertFile_0
	.align		8
        /*0018*/ 	.dword	assertMessage_0
	.align		8
        /*0020*/ 	.dword	_$_str


//--------------------- .nv.constant0.triton_red_fused__softmax__to_copy_add_1 --------------------------
	.section	.nv.constant0.triton_red_fused__softmax__to_copy_add_1,"a",@progbits
	.sectionflags	@""
	.align	4
.nv.constant0.triton_red_fused__softmax__to_copy_add_1:
	.zero		392


//--------------------- .text.triton_red_fused__softmax__to_copy_add_1 --------------------------
	.section	.text.triton_red_fused__softmax__to_copy_add_1,"ax",@progbits
	.sectionflags	@"SHF_BARRIERS=1"
	.sectioninfo	@"SHI_REGISTERS=60"
	.align	128
        .global         triton_red_fused__softmax__to_copy_add_1
        .type           triton_red_fused__softmax__to_copy_add_1,@function
        .size           triton_red_fused__softmax__to_copy_add_1,(.L_x_4 - triton_red_fused__softmax__to_copy_add_1)
        .other          triton_red_fused__softmax__to_copy_add_1,@"STO_CUDA_ENTRY STV_DEFAULT"
triton_red_fused__softmax__to_copy_add_1:
.text.triton_red_fused__softmax__to_copy_add_1:
[----:B------:R-:W-:Y:S02]  /*0000*/  IMAD.MOV.U32 R1, RZ, RZ, c[0x0][0x28] ;  /* 0x00000a00ff017624 */ /* 0x000fe400078e00ff */
[----:B------:R-:W0:Y:S01]  /*0010*/  S2R R7, SR_CTAID.X ;  /* 0x0000000000077919 */ /* 0x000e220000002500 */
[----:B------:R-:W-:-:S03]  /*0020*/  ULDC.64 UR4, c[0x0][0x118] ;  /* 0x0000460000047ab9 */ /* 0x000fc60000000a00 */
[----:B------:R-:W1:Y:S01]  /*0030*/  S2R R43, SR_TID.X ;  /* 0x00000000002b7919 */ /* 0x000e620000002100 */
[----:B0-----:R-:W-:Y:S01]  /*0040*/  SHF.R.S32.HI R42, RZ, 0x1c, R7 ;  /* 0x0000001cff2a7819 */ /* 0x001fe20000011407 */
[----:B------:R-:W-:-:S03]  /*0050*/  IMAD.SHL.U32 R7, R7, 0x8, RZ ;  /* 0x0000000807077824 */ /* 0x000fc600078e00ff */
[----:B------:R-:W-:Y:S02]  /*0060*/  SGXT R42, R42, 0x1 ;  /* 0x000000012a2a781a */ /* 0x000fe40000000200 */
[C---:B------:R-:W-:Y:S02]  /*0070*/  IADD3 R3, R7.reuse, 0x1, RZ ;  /* 0x0000000107037810 */ /* 0x040fe40007ffe0ff */
[C---:B------:R-:W-:Y:S02]  /*0080*/  IADD3 R9, R7.reuse, 0x4, RZ ;  /* 0x0000000407097810 */ /* 0x040fe40007ffe0ff */
[C---:B------:R-:W-:Y:S02]  /*0090*/  LEA.HI R0, R42.reuse, R3, RZ, 0x9 ;  /* 0x000000032a007211 */ /* 0x040fe400078f48ff */
[----:B------:R-:W-:Y:S02]  /*00a0*/  IADD3 R5, R7, 0x2, RZ ;  /* 0x0000000207057810 */ /* 0x000fe40007ffe0ff */
[----:B------:R-:W-:-:S02]  /*00b0*/  LEA.HI R4, R42, R9, RZ, 0x9 ;  /* 0x000000092a047211 */ /* 0x000fc400078f48ff */
[----:B-1----:R-:W-:Y:S02]  /*00c0*/  LOP3.LUT R12, R43, 0x1ff, RZ, 0xc0, !PT ;  /* 0x000001ff2b0c7812 */ /* 0x002fe400078ec0ff */
[----:B------:R-:W-:Y:S02]  /*00d0*/  LOP3.LUT R0, R0, 0xfffffe00, RZ, 0xc0, !PT ;  /* 0xfffffe0000007812 */ /* 0x000fe400078ec0ff */
[----:B------:R-:W-:Y:S02]  /*00e0*/  LEA.HI R2, R42, R5, RZ, 0x9 ;  /* 0x000000052a027211 */ /* 0x000fe400078f48ff */
[----:B------:R-:W-:Y:S02]  /*00f0*/  LOP3.LUT R4, R4, 0xfffffe00, RZ, 0xc0, !PT ;  /* 0xfffffe0004047812 */ /* 0x000fe400078ec0ff */
[----:B------:R-:W-:Y:S02]  /*0100*/  IADD3 R13, R12, R0, -R3 ;  /* 0x000000000c0d7210 */ /* 0x000fe40007ffe803 */
[----:B------:R-:W-:-:S02]  /*0110*/  LOP3.LUT R2, R2, 0xfffffe00, RZ, 0xc0, !PT ;  /* 0xfffffe0002027812 */ /* 0x000fc400078ec0ff */
[C---:B------:R-:W-:Y:S02]  /*0120*/  IADD3 R3, R7.reuse, 0x6, RZ ;  /* 0x0000000607037810 */ /* 0x040fe40007ffe0ff */
[C---:B------:R-:W-:Y:S02]  /*0130*/  IADD3 R16, R12.reuse, R4, -R9 ;  /* 0x000000040c107210 */ /* 0x040fe40007ffe809 */
[----:B------:R-:W-:Y:S02]  /*0140*/  IADD3 R15, R12, R2, -R5 ;  /* 0x000000020c0f7210 */ /* 0x000fe40007ffe805 */
[----:B------:R-:W-:Y:S02]  /*0150*/  LEA.HI R0, R42, R3, RZ, 0x9 ;  /* 0x000000032a007211 */ /* 0x000fe400078f48ff */
[----:B------:R-:W-:Y:S02]  /*0160*/  IADD3 R5, R7, 0x5, RZ ;  /* 0x0000000507057810 */ /* 0x000fe40007ffe0ff */
[----:B------:R-:W-:-:S02]  /*0170*/  IABS R20, R13 ;  /* 0x0000000d00147213 */ /* 0x000fc40000000000 */
[----:B------:R-:W-:Y:S02]  /*0180*/  IABS R4, R16 ;  /* 0x0000001000047213 */ /* 0x000fe40000000000 */
[----:B------:R-:W-:Y:S02]  /*0190*/  LOP3.LUT R2, R0, 0xfffffe00, RZ, 0xc0, !PT ;  /* 0xfffffe0000027812 */ /* 0x000fe400078ec0ff */
[----:B------:R-:W-:Y:S02]  /*01a0*/  LEA.HI R0, R42, R5, RZ, 0x9 ;  /* 0x000000052a007211 */ /* 0x000fe400078f48ff */
[----:B------:R-:W-:Y:S02]  /*01b0*/  I2FP.F32.S32 R6, R20 ;  /* 0x0000001400067245 */ /* 0x000fe40000201400 */
[----:B------:R-:W-:Y:S02]  /*01c0*/  I2FP.F32.S32 R10, R4 ;  /* 0x00000004000a7245 */ /* 0x000fe40000201400 */
[----:B------:R-:W-:Y:S01]  /*01d0*/  LOP3.LUT R8, R0, 0xfffffe00, RZ, 0xc0, !PT ;  /* 0xfffffe0000087812 */ /* 0x000fe200078ec0ff */
[----:B------:R-:W-:Y:S01]  /*01e0*/  FMUL R0, R6, 0.125 ;  /* 0x3e00000006007820 */ /* 0x000fe20000400000 */
[----:B------:R-:W-:Y:S01]  /*01f0*/  IADD3 R9, R7, 0x3, RZ ;  /* 0x0000000307097810 */ /* 0x000fe20007ffe0ff */
[----:B------:R-:W-:Y:S01]  /*0200*/  FMUL R6, R10, 0.125 ;  /* 0x3e0000000a067820 */ /* 0x000fe20000400000 */
[----:B------:R-:W-:-:S02]  /*0210*/  IADD3 R3, R12, R2, -R3 ;  /* 0x000000020c037210 */ /* 0x000fc40007ffe803 */
[----:B------:R-:W-:Y:S02]  /*0220*/  FSETP.GEU.AND P0, PT, R0, 1.175494350822287508e-38, PT ;  /* 0x008000000000780b */ /* 0x000fe40003f0e000 */
[----:B------:R-:W-:Y:S02]  /*0230*/  FSETP.GEU.AND P5, PT, R6, 1.175494350822287508e-38, PT ;  /* 0x008000000600780b */ /* 0x000fe40003fae000 */
[----:B------:R-:W-:Y:S02]  /*0240*/  LEA.HI R2, R42, R9, RZ, 0x9 ;  /* 0x000000092a027211 */ /* 0x000fe400078f48ff */
[----:B------:R-:W-:Y:S02]  /*0250*/  IADD3 R5, R12, R8, -R5 ;  /* 0x000000080c057210 */ /* 0x000fe40007ffe805 */
[----:B------:R-:W-:Y:S02]  /*0260*/  LOP3.LUT R8, R2, 0xfffffe00, RZ, 0xc0, !PT ;  /* 0xfffffe0002087812 */ /* 0x000fe400078ec0ff */
[----:B------:R-:W-:-:S02]  /*0270*/  IABS R21, R15 ;  /* 0x0000000f00157213 */ /* 0x000fc40000000000 */
[----:B------:R-:W-:Y:S01]  /*0280*/  SHF.R.U32.HI R48, RZ, 0x6, R43 ;  /* 0x00000006ff307819 */ /* 0x000fe2000001162b */
[----:B------:R-:W-:Y:S01]  /*0290*/  @!P0 FMUL R0, R0, 8388608 ;  /* 0x4b00000000008820 */ /* 0x000fe20000400000 */
[----:B------:R-:W-:Y:S01]  /*02a0*/  LEA.HI R2, R42, R7, RZ, 0x9 ;  /* 0x000000072a027211 */ /* 0x000fe200078f48ff */
[----:B------:R-:W-:Y:S01]  /*02b0*/  @!P5 FMUL R6, R6, 8388608 ;  /* 0x4b0000000606d820 */ /* 0x000fe20000400000 */
[----:B------:R-:W-:Y:S02]  /*02c0*/  I2FP.F32.S32 R10, R21 ;  /* 0x00000015000a7245 */ /* 0x000fe40000201400 */
[----:B------:R-:W-:Y:S02]  /*02d0*/  SGXT.U32 R48, R48, 0x3 ;  /* 0x000000033030781a */ /* 0x000fe40000000000 */
[----:B------:R-:W-:Y:S01]  /*02e0*/  LOP3.LUT R2, R2, 0xfffffe00, RZ, 0xc0, !PT ;  /* 0xfffffe0002027812 */ /* 0x000fe200078ec0ff */
[----:B------:R-:W-:Y:S01]  /*02f0*/  FMUL R10, R10, 0.125 ;  /* 0x3e0000000a0a7820 */ /* 0x000fe20000400000 */
[----:B------:R-:W-:-:S02]  /*0300*/  IADD3 R11, R7, 0x7, RZ ;  /* 0x00000007070b7810 */ /* 0x000fc40007ffe0ff */
[----:B------:R-:W-:Y:S02]  /*0310*/  IADD3 R8, R12, R8, -R9 ;  /* 0x000000080c087210 */ /* 0x000fe40007ffe809 */
[----:B------:R-:W-:Y:S02]  /*0320*/  LOP3.LUT R48, R48, R7, RZ, 0xfc, !PT ;  /* 0x0000000730307212 */ /* 0x000fe400078efcff */
[----:B------:R-:W-:Y:S02]  /*0330*/  IADD3 R2, R12, R2, -R7 ;  /* 0x000000020c027210 */ /* 0x000fe40007ffe807 */
[----:B------:R-:W-:Y:S02]  /*0340*/  LOP3.LUT R7, R7, 0x7, R43, 0xf8, !PT ;  /* 0x0000000707077812 */ /* 0x000fe400078ef82b */
[----:B------:R-:W-:Y:S02]  /*0350*/  LEA.HI R9, R42, R11, RZ, 0x9 ;  /* 0x0000000b2a097211 */ /* 0x000fe400078f48ff */
[----:B------:R-:W-:-:S02]  /*0360*/  IADD3 R18, R6, -0x3f2aaaab, RZ ;  /* 0xc0d5555506127810 */ /* 0x000fc40007ffe0ff */
[----:B------:R-:W-:Y:S02]  /*0370*/  IADD3 R14, R0, -0x3f2aaaab, RZ ;  /* 0xc0d55555000e7810 */ /* 0x000fe40007ffe0ff */
[----:B------:R-:W-:Y:S02]  /*0380*/  LEA.HI R42, R42, R7, RZ, 0x9 ;  /* 0x000000072a2a7211 */ /* 0x000fe400078f48ff */
[----:B------:R-:W-:Y:S02]  /*0390*/  LOP3.LUT R9, R9, 0xfffffe00, RZ, 0xc0, !PT ;  /* 0xfffffe0009097812 */ /* 0x000fe400078ec0ff */
[----:B------:R-:W-:Y:S02]  /*03a0*/  FSETP.GEU.AND P4, PT, R10, 1.175494350822287508e-38, PT ;  /* 0x008000000a00780b */ /* 0x000fe40003f8e000 */
[----:B------:R-:W-:Y:S02]  /*03b0*/  LOP3.LUT R23, R18, 0xff800000, RZ, 0xc0, !PT ;  /* 0xff80000012177812 */ /* 0x000fe400078ec0ff */
[----:B------:R-:W-:-:S02]  /*03c0*/  LOP3.LUT R17, R14, 0xff800000, RZ, 0xc0, !PT ;  /* 0xff8000000e117812 */ /* 0x000fc400078ec0ff */
[----:B------:R-:W-:Y:S02]  /*03d0*/  LOP3.LUT R14, R42, 0xfffffe00, RZ, 0xc0, !PT ;  /* 0xfffffe002a0e7812 */ /* 0x000fe400078ec0ff */
[----:B------:R-:W-:Y:S01]  /*03e0*/  IADD3 R11, R12, R9, -R11 ;  /* 0x000000090c0b7210 */ /* 0x000fe20007ffe80b */
[----:B------:R-:W-:Y:S01]  /*03f0*/  IMAD.IADD R12, R6, 0x1, -R23 ;  /* 0x00000001060c7824 */ /* 0x000fe200078e0a17 */
[----:B------:R-:W-:Y:S01]  /*0400*/  IADD3 R14, R7, -R14, RZ ;  /* 0x8000000e070e7210 */ /* 0x000fe20007ffe0ff */
[----:B------:R-:W-:Y:S01]  /*0410*/  IMAD.IADD R9, R0, 0x1, -R17 ;  /* 0x0000000100097824 */ /* 0x000fe200078e0a11 */
[----:B------:R-:W-:Y:S01]  /*0420*/  ISETP.GT.AND P3, PT, R13, RZ, PT ;  /* 0x000000ff0d00720c */ /* 0x000fe20003f64270 */
[----:B------:R-:W-:Y:S01]  /*0430*/  IMAD.MOV.U32 R7, RZ, RZ, 0x3e055027 ;  /* 0x3e055027ff077424 */ /* 0x000fe200078e00ff */
[----:B------:R-:W-:Y:S01]  /*0440*/  FADD R26, R12, -1 ;  /* 0xbf8000000c1a7421 */ /* 0x000fe20000000000 */
[----:B------:R-:W-:Y:S01]  /*0450*/  FADD R18, R9, -1 ;  /* 0xbf80000009127421 */ /* 0x000fe20000000000 */
[----:B------:R-:W-:Y:S01]  /*0460*/  @!P4 FMUL R10, R10, 8388608 ;  /* 0x4b0000000a0ac820 */ /* 0x000fe20000400000 */
[----:B------:R-:W-:Y:S01]  /*0470*/  ISETP.GT.AND P1, PT, R15, RZ, PT ;  /* 0x000000ff0f00720c */ /* 0x000fe20003f24270 */
[-C--:B------:R-:W-:Y:S01]  /*0480*/  FFMA.FTZ R19, R26, -R7.reuse, 0.14084610342979431152 ;  /* 0x3e1039f61a137423 */ /* 0x080fe20000010807 */
[----:B------:R-:W-:Y:S01]  /*0490*/  FFMA.FTZ R13, R18, -R7, 0.14084610342979431152 ;  /* 0x3e1039f6120d7423 */ /* 0x000fe20000010807 */
[----:B------:R-:W-:-:S02]  /*04a0*/  I2FP.F32.S32 R22, R23 ;  /* 0x0000001700167245 */ /* 0x000fc40000201400 */
[----:B------:R-:W-:Y:S01]  /*04b0*/  FFMA.FTZ R15, R26, R19, -0.12148627638816833496 ;  /* 0xbdf8cdcc1a0f7423 */ /* 0x000fe20000010013 */
[----:B------:R-:W-:Y:S01]  /*04c0*/  IADD3 R12, R10, -0x3f2aaaab, RZ ;  /* 0xc0d555550a0c7810 */ /* 0x000fe20007ffe0ff */
[----:B------:R-:W-:Y:S01]  /*04d0*/  FFMA.FTZ R13, R18, R13, -0.12148627638816833496 ;  /* 0xbdf8cdcc120d7423 */ /* 0x000fe2000001000d */
[----:B------:R-:W-:Y:S01]  /*04e0*/  FSEL R19, RZ, -23, P5 ;  /* 0xc1b80000ff137808 */ /* 0x000fe20002800000 */
[----:B------:R-:W-:Y:S01]  /*04f0*/  FFMA.FTZ R25, R26, R15, 0.13980610668659210205 ;  /* 0x3e0f29551a197423 */ /* 0x000fe2000001000f */
[----:B------:R-:W-:Y:S01]  /*0500*/  LOP3.LUT R15, R12, 0xff800000, RZ, 0xc0, !PT ;  /* 0xff8000000c0f7812 */ /* 0x000fe200078ec0ff */
[----:B------:R-:W-:Y:S01]  /*0510*/  FFMA.FTZ R13, R18, R13, 0.13980610668659210205 ;  /* 0x3e0f2955120d7423 */ /* 0x000fe2000001000d */
[----:B------:R-:W-:Y:S01]  /*0520*/  ISETP.GT.AND P2, PT, R16, RZ, PT ;  /* 0x000000ff1000720c */ /* 0x000fe20003f44270 */
[----:B------:R-:W-:Y:S01]  /*0530*/  FFMA.FTZ R24, R22, 1.1920928955078125e-07, R19 ;  /* 0x3400000016187823 */ /* 0x000fe20000010013 */
[----:B------:R-:W-:Y:S01]  /*0540*/  I2FP.F32.S32 R12, R17 ;  /* 0x00000011000c7245 */ /* 0x000fe20000201400 */
[----:B------:R-:W-:Y:S01]  /*0550*/  IMAD.IADD R16, R10, 0x1, -R15 ;  /* 0x000000010a107824 */ /* 0x000fe200078e0a0f */
[----:B------:R-:W-:Y:S01]  /*0560*/  FFMA.FTZ R13, R18, R13, -0.16684235632419586182 ;  /* 0xbe2ad8b9120d7423 */ /* 0x000fe2000001000d */
[----:B------:R-:W-:Y:S01]  /*0570*/  FSEL R9, RZ, -23, P0 ;  /* 0xc1b80000ff097808 */ /* 0x000fe20000000000 */
[----:B------:R-:W-:Y:S01]  /*0580*/  FFMA.FTZ R25, R26, R25, -0.16684235632419586182 ;  /* 0xbe2ad8b91a197423 */ /* 0x000fe20000010019 */
[----:B------:R-:W-:Y:S01]  /*0590*/  FADD R22, R16, -1 ;  /* 0xbf80000010167421 */ /* 0x000fe20000000000 */
[----:B------:R-:W-:Y:S01]  /*05a0*/  FFMA.FTZ R13, R18, R13, 0.20012299716472625732 ;  /* 0x3e4ced0b120d7423 */ /* 0x000fe2000001000d */
[----:B------:R-:W-:Y:S01]  /*05b0*/  I2FP.F32.S32 R15, R15 ;  /* 0x0000000f000f7245 */ /* 0x000fe20000201400 */
[----:B------:R-:W-:Y:S01]  /*05c0*/  FFMA.FTZ R9, R12, 1.1920928955078125e-07, R9 ;  /* 0x340000000c097823 */ /* 0x000fe20000010009 */
[----:B------:R-:W-:Y:S01]  /*05d0*/  FFMA.FTZ R17, R22, -R7, 0.14084610342979431152 ;  /* 0x3e1039f616117423 */ /* 0x000fe20000010807 */
[----:B------:R-:W-:Y:S01]  /*05e0*/  FFMA.FTZ R13, R18, R13, -0.24999669194221496582 ;  /* 0xbe7fff22120d7423 */ /* 0x000fe2000001000d */
[----:B------:R-:W-:Y:S01]  /*05f0*/  FSEL R12, RZ, -23, P4 ;  /* 0xc1b80000ff0c7808 */ /* 0x000fe20002000000 */
[----:B------:R-:W-:Y:S01]  /*0600*/  FFMA.FTZ R25, R26, R25, 0.20012299716472625732 ;  /* 0x3e4ced0b1a197423 */ /* 0x000fe20000010019 */
[----:B------:R-:W-:Y:S01]  /*0610*/  FFMA.FTZ R17, R22, R17, -0.12148627638816833496 ;  /* 0xbdf8cdcc16117423 */ /* 0x000fe20000010011 */
[----:B------:R-:W-:Y:S01]  /*0620*/  FFMA.FTZ R13, R18, R13, 0.33333182334899902344 ;  /* 0x3eaaaa78120d7423 */ /* 0x000fe2000001000d */
[----:B------:R-:W-:Y:S01]  /*0630*/  ISETP.GE.U32.AND P0, PT, R0, 0x7f800000, PT ;  /* 0x7f8000000000780c */ /* 0x000fe20003f06070 */
[----:B------:R-:W-:Y:S01]  /*0640*/  FFMA.FTZ R25, R26, R25, -0.24999669194221496582 ;  /* 0xbe7fff221a197423 */ /* 0x000fe20000010019 */
[----:B------:R-:W-:Y:S01]  /*0650*/  FFMA.FTZ R19, R22, R17, 0.13980610668659210205 ;  /* 0x3e0f295516137423 */ /* 0x000fe20000010011 */
[----:B------:R-:W-:Y:S01]  /*0660*/  FFMA.FTZ R13, R18, R13, -0.5 ;  /* 0xbf000000120d7423 */ /* 0x000fe2000001000d */
[----:B------:R-:W-:Y:S01]  /*0670*/  FFMA.FTZ R17, R15, 1.1920928955078125e-07, R12 ;  /* 0x340000000f117823 */ /* 0x000fe2000001000c */
[----:B------:R-:W-:Y:S01]  /*0680*/  IABS R15, R3 ;  /* 0x00000003000f7213 */ /* 0x000fe20000000000 */
[----:B------:R-:W-:Y:S01]  /*0690*/  FFMA.FTZ R19, R22, R19, -0.16684235632419586182 ;  /* 0xbe2ad8b916137423 */ /* 0x000fe20000010013 */
[----:B------:R-:W-:Y:S01]  /*06a0*/  FMUL R13, R18, R13 ;  /* 0x0000000d120d7220 */ /* 0x000fe20000400000 */
[----:B------:R-:W-:Y:S01]  /*06b0*/  IABS R12, R2 ;  /* 0x00000002000c7213 */ /* 0x000fe20000000000 */
[----:B------:R-:W-:Y:S01]  /*06c0*/  FFMA.FTZ R25, R26, R25, 0.33333182334899902344 ;  /* 0x3eaaaa781a197423 */ /* 0x000fe20000010019 */
[----:B------:R-:W-:Y:S01]  /*06d0*/  FFMA.FTZ R19, R22, R19, 0.20012299716472625732 ;  /* 0x3e4ced0b16137423 */ /* 0x000fe20000010013 */
[----:B------:R-:W-:Y:S01]  /*06e0*/  FFMA.FTZ R16, R18, R13, R18 ;  /* 0x0000000d12107223 */ /* 0x000fe20000010012 */
[----:B------:R-:W-:Y:S01]  /*06f0*/  I2FP.F32.S32 R23, R15 ;  /* 0x0000000f00177245 */ /* 0x000fe20000201400 */
[----:B------:R-:W-:Y:S01]  /*0700*/  FFMA.FTZ R25, R26, R25, -0.5 ;  /* 0xbf0000001a197423 */ /* 0x000fe20000010019 */
[----:B------:R-:W-:Y:S01]  /*0710*/  FFMA.FTZ R19, R22, R19, -0.24999669194221496582 ;  /* 0xbe7fff2216137423 */ /* 0x000fe20000010013 */
[----:B------:R-:W-:Y:S01]  /*0720*/  FFMA.FTZ R16, R9, 0.69314718246459960938, R16 ;  /* 0x3f31721809107823 */ /* 0x000fe20000010010 */
[----:B------:R-:W-:Y:S01]  /*0730*/  ISETP.GE.U32.AND P5, PT, R6, 0x7f800000, PT ;  /* 0x7f8000000600780c */ /* 0x000fe20003fa6070 */
[----:B------:R-:W-:Y:S01]  /*0740*/  FMUL R23, R23, 0.125 ;  /* 0x3e00000017177820 */ /* 0x000fe20000400000 */
[----:B------:R-:W-:Y:S01]  /*0750*/  I2FP.F32.S32 R9, R12 ;  /* 0x0000000c00097245 */ /* 0x000fe20000201400 */
[----:B------:R-:W-:Y:S01]  /*0760*/  FFMA.FTZ R19, R22, R19, 0.33333182334899902344 ;  /* 0x3eaaaa7816137423 */ /* 0x000fe20000010013 */
[----:B------:R-:W-:Y:S01]  /*0770*/  @P0 IMAD.MOV.U32 R13, RZ, RZ, 0x7f800000 ;  /* 0x7f800000ff0d0424 */ /* 0x000fe200078e00ff */
[----:B------:R-:W-:Y:S01]  /*0780*/  ISETP.GE.U32.AND P4, PT, R10, 0x7f800000, PT ;  /* 0x7f8000000a00780c */ /* 0x000fe20003f86070 */
[----:B------:R-:W-:Y:S01]  /*0790*/  FMUL R25, R26, R25 ;  /* 0x000000191a197220 */ /* 0x000fe20000400000 */
[----:B------:R-:W-:Y:S01]  /*07a0*/  FFMA.FTZ R19, R22, R19, -0.5 ;  /* 0xbf00000016137423 */ /* 0x000fe20000010013 */
[----:B------:R-:W-:Y:S01]  /*07b0*/  FMUL R9, R9, 0.125 ;  /* 0x3e00000009097820 */ /* 0x000fe20000400000 */
[----:B------:R-:W-:Y:S01]  /*07c0*/  FSETP.GEU.AND P6, PT, R23, 1.175494350822287508e-38, PT ;  /* 0x008000001700780b */ /* 0x000fe20003fce000 */
[----:B------:R-:W-:Y:S01]  /*07d0*/  @P0 FFMA.FTZ R16, R0, R13, +INF ;  /* 0x7f80000000100423 */ /* 0x000fe2000001000d */
[----:B------:R-:W-:Y:S01]  /*07e0*/  FMUL R19, R22, R19 ;  /* 0x0000001316137220 */ /* 0x000fe20000400000 */
[----:B------:R-:W-:Y:S01]  /*07f0*/  FFMA.FTZ R25, R26, R25, R26 ;  /* 0x000000191a197223 */ /* 0x000fe2000001001a */
[----:B------:R-:W-:Y:S01]  /*0800*/  FSETP.GEU.AND P0, PT, R9, 1.175494350822287508e-38, PT ;  /* 0x008000000900780b */ /* 0x000fe20003f0e000 */
[----:B------:R-:W-:Y:S01]  /*0810*/  @P5 IMAD.MOV.U32 R13, RZ, RZ, 0x7f800000 ;  /* 0x7f800000ff0d5424 */ /* 0x000fe200078e00ff */
[----:B------:R-:W-:Y:S01]  /*0820*/  FFMA.FTZ R22, R22, R19, R22 ;  /* 0x0000001316167223 */ /* 0x000fe20000010016 */
[----:B------:R-:W-:Y:S01]  /*0830*/  IABS R19, R8 ;  /* 0x0000000800137213 */ /* 0x000fe20000000000 */
[----:B------:R-:W-:Y:S01]  /*0840*/  FFMA.FTZ R18, R24, 0.69314718246459960938, R25 ;  /* 0x3f31721818127823 */ /* 0x000fe20000010019 */
[----:B------:R-:W-:Y:S01]  /*0850*/  @P5 FFMA.FTZ R18, R6, R13, +INF ;  /* 0x7f80000006125423 */ /* 0x000fe2000001000d */
[----:B------:R-:W-:Y:S01]  /*0860*/  ISETP.GT.AND P5, PT, R3, RZ, PT ;  /* 0x000000ff0300720c */ /* 0x000fe20003fa4270 */
[----:B------:R-:W-:Y:S01]  /*0870*/  FFMA.FTZ R3, R17, 0.69314718246459960938, R22 ;  /* 0x3f31721811037823 */ /* 0x000fe20000010016 */
[----:B------:R-:W-:Y:S01]  /*0880*/  MOV R6, R19 ;  /* 0x0000001300067202 */ /* 0x000fe20000000f00 */
[----:B------:R-:W-:Y:S01]  /*0890*/  @P4 IMAD.MOV.U32 R19, RZ, RZ, 0x7f800000 ;  /* 0x7f800000ff134424 */ /* 0x000fe200078e00ff */
[----:B------:R-:W-:Y:S01]  /*08a0*/  @!P6 FMUL R23, R23, 8388608 ;  /* 0x4b0000001717e820 */ /* 0x000fe20000400000 */
[----:B------:R-:W-:Y:S01]  /*08b0*/  IABS R0, R5 ;  /* 0x0000000500007213 */ /* 0x000fe20000000000 */
[----:B------:R-:W-:Y:S01]  /*08c0*/  FMUL.M8 R16, R16, 0.36067375540733337402 ;  /* 0x3eb8aa3b10107820 */ /* 0x000fe20000700000 */
[----:B------:R-:W-:Y:S01]  /*08d0*/  I2FP.F32.S32 R17, R6 ;  /* 0x0000000600117245 */ /* 0x000fe20000201400 */
[----:B------:R-:W-:Y:S01]  /*08e0*/  @!P0 FMUL R9, R9, 8388608 ;  /* 0x4b00000009098820 */ /* 0x000fe20000400000 */
[----:B------:R-:W-:Y:S01]  /*08f0*/  @P4 FFMA.FTZ R3, R10, R19, +INF ;  /* 0x7f8000000a034423 */ /* 0x000fe20000010013 */
[----:B------:R-:W-:Y:S01]  /*0900*/  IADD3 R19, R23, -0x3f2aaaab, RZ ;  /* 0xc0d5555517137810 */ /* 0x000fe20007ffe0ff */
[----:B------:R-:W-:Y:S01]  /*0910*/  FMUL.M8 R18, R18, 0.36067375540733337402 ;  /* 0x3eb8aa3b12127820 */ /* 0x000fe20000700000 */
[----:B------:R-:W-:Y:S01]  /*0920*/  FMUL R10, R17, 0.125 ;  /* 0x3e000000110a7820 */ /* 0x000fe20000400000 */
[----:B------:R-:W-:Y:S01]  /*0930*/  IADD3 R17, R9, -0x3f2aaaab, RZ ;  /* 0xc0d5555509117810 */ /* 0x000fe20007ffe0ff */
[----:B------:R-:W-:Y:S01]  /*0940*/  FMUL.M8 R3, R3, 0.36067375540733337402 ;  /* 0x3eb8aa3b03037820 */ /* 0x000fe20000700000 */
[----:B------:R-:W-:-:S02]  /*0950*/  LOP3.LUT R28, R19, 0xff800000, RZ, 0xc0, !PT ;  /* 0xff800000131c7812 */ /* 0x000fc400078ec0ff */
[----:B------:R-:W-:Y:S02]  /*0960*/  LOP3.LUT R24, R17, 0xff800000, RZ, 0xc0, !PT ;  /* 0xff80000011187812 */ /* 0x000fe400078ec0ff */
[----:B------:R-:W-:Y:S01]  /*0970*/  I2FP.F32.S32 R13, R0 ;  /* 0x00000000000d7245 */ /* 0x000fe20000201400 */
[----:B------:R-:W-:Y:S01]  /*0980*/  IMAD.IADD R19, R23, 0x1, -R28 ;  /* 0x0000000117137824 */ /* 0x000fe200078e0a1c */
[----:B------:R-:W-:Y:S01]  /*0990*/  I2FP.F32.S32 R25, R28 ;  /* 0x0000001c00197245 */ /* 0x000fe20000201400 */
[----:B------:R-:W-:Y:S01]  /*09a0*/  IMAD.IADD R28, R9, 0x1, -R24 ;  /* 0x00000001091c7824 */ /* 0x000fe200078e0a18 */
[----:B------:R-:W-:Y:S01]  /*09b0*/  I2FP.F32.S32 R17, R24 ;  /* 0x0000001800117245 */ /* 0x000fe20000201400 */
[----:B------:R-:W-:Y:S01]  /*09c0*/  FMUL R13, R13, 0.125 ;  /* 0x3e0000000d0d7820 */ /* 0x000fe20000400000 */
[----:B------:R-:W-:Y:S01]  /*09d0*/  FADD R24, R19, -1 ;  /* 0xbf80000013187421 */ /* 0x000fe20000000000 */
[----:B------:R-:W-:Y:S01]  /*09e0*/  FSEL R22, RZ, -23, P0 ;  /* 0xc1b80000ff167808 */ /* 0x000fe20000000000 */
[----:B------:R-:W-:Y:S01]  /*09f0*/  FADD R28, R28, -1 ;  /* 0xbf8000001c1c7421 */ /* 0x000fe20000000000 */
[----:B------:R-:W-:Y:S01]  /*0a00*/  FSEL R26, RZ, -23, P6 ;  /* 0xc1b80000ff1a7808 */ /* 0x000fe20003000000 */
[-C--:B------:R-:W-:Y:S01]  /*0a10*/  FFMA.FTZ R19, R24, -R7.reuse, 0.14084610342979431152 ;  /* 0x3e1039f618137423 */ /* 0x080fe20000010807 */
[----:B------:R-:W-:Y:S01]  /*0a20*/  FSETP.GEU.AND P4, PT, R13, 1.175494350822287508e-38, PT ;  /* 0x008000000d00780b */ /* 0x000fe20003f8e000 */
[----:B------:R-:W-:Y:S01]  /*0a30*/  FFMA.FTZ R22, R17, 1.1920928955078125e-07, R22 ;  /* 0x3400000011167823 */ /* 0x000fe20000010016 */
[----:B------:R-:W-:Y:S01]  /*0a40*/  FFMA.FTZ R17, R28, -R7, 0.14084610342979431152 ;  /* 0x3e1039f61c117423 */ /* 0x000fe20000010807 */
[----:B------:R-:W-:Y:S01]  /*0a50*/  FFMA.FTZ R19, R24, R19, -0.12148627638816833496 ;  /* 0xbdf8cdcc18137423 */ /* 0x000fe20000010013 */
[----:B------:R-:W-:Y:S01]  /*0a60*/  FSETP.GEU.AND P6, PT, R10, 1.175494350822287508e-38, PT ;  /* 0x008000000a00780b */ /* 0x000fe20003fce000 */
[----:B------:R-:W-:Y:S01]  /*0a70*/  FFMA.FTZ R26, R25, 1.1920928955078125e-07, R26 ;  /* 0x34000000191a7823 */ /* 0x000fe2000001001a */
[----:B------:R-:W-:Y:S01]  /*0a80*/  FFMA.FTZ R17, R28, R17, -0.12148627638816833496 ;  /* 0xbdf8cdcc1c117423 */ /* 0x000fe20000010011 */
[----:B------:R-:W-:Y:S01]  /*0a90*/  FFMA.FTZ R19, R24, R19, 0.13980610668659210205 ;  /* 0x3e0f295518137423 */ /* 0x000fe20000010013 */
[----:B------:R-:W-:-:S02]  /*0aa0*/  ISETP.GT.AND P0, PT, R2, RZ, PT ;  /* 0x000000ff0200720c */ /* 0x000fc40003f04270 */
[----:B------:R-:W-:Y:S01]  /*0ab0*/  FFMA.FTZ R17, R28, R17, 0.13980610668659210205 ;  /* 0x3e0f29551c117423 */ /* 0x000fe20000010011 */
[----:B------:R-:W-:Y:S01]  /*0ac0*/  FFMA.FTZ R29, R24, R19, -0.16684235632419586182 ;  /* 0xbe2ad8b9181d7423 */ /* 0x000fe20000010013 */
[----:B------:R-:W-:Y:S01]  /*0ad0*/  FSEL R32, RZ, -23, P4 ;  /* 0xc1b80000ff207808 */ /* 0x000fe20002000000 */
[----:B------:R-:W-:Y:S01]  /*0ae0*/  @!P4 FMUL R13, R13, 8388608 ;  /* 0x4b0000000d0dc820 */ /* 0x000fe20000400000 */
[----:B------:R-:W-:Y:S01]  /*0af0*/  FFMA.FTZ R19, R28, R17, -0.16684235632419586182 ;  /* 0xbe2ad8b91c137423 */ /* 0x000fe20000010011 */
[----:B------:R-:W-:Y:S01]  /*0b00*/  FFMA.FTZ R29, R24, R29, 0.20012299716472625732 ;  /* 0x3e4ced0b181d7423 */ /* 0x000fe2000001001d */
[----:B------:R-:W0:Y:S01]  /*0b10*/  F2I.S64.TRUNC R16, R16 ;  /* 0x0000001000107311 */ /* 0x000e22000020d900 */
[----:B------:R-:W-:Y:S01]  /*0b20*/  @!P6 FMUL R10, R10, 8388608 ;  /* 0x4b0000000a0ae820 */ /* 0x000fe20000400000 */
[----:B------:R-:W-:Y:S01]  /*0b30*/  IADD3 R25, R13, -0x3f2aaaab, RZ ;  /* 0xc0d555550d197810 */ /* 0x000fe20007ffe0ff */
[----:B------:R-:W-:Y:S01]  /*0b40*/  FFMA.FTZ R19, R28, R19, 0.20012299716472625732 ;  /* 0x3e4ced0b1c137423 */ /* 0x000fe20000010013 */
[----:B------:R-:W-:Y:S01]  /*0b50*/  FFMA.FTZ R29, R24, R29, -0.24999669194221496582 ;  /* 0xbe7fff22181d7423 */ /* 0x000fe2000001001d */
[----:B------:R-:W-:-:S02]  /*0b60*/  FSEL R27, RZ, -23, P6 ;  /* 0xc1b80000ff1b7808 */ /* 0x000fc40003000000 */
[----:B------:R-:W-:Y:S01]  /*0b70*/  LOP3.LUT R34, R25, 0xff800000, RZ, 0xc0, !PT ;  /* 0xff80000019227812 */ /* 0x000fe200078ec0ff */
[----:B------:R-:W-:Y:S01]  /*0b80*/  FFMA.FTZ R25, R28, R19, -0.24999669194221496582 ;  /* 0xbe7fff221c197423 */ /* 0x000fe20000010013 */
[----:B------:R-:W-:Y:S01]  /*0b90*/  FFMA.FTZ R29, R24, R29, 0.33333182334899902344 ;  /* 0x3eaaaa78181d7423 */ /* 0x000fe2000001001d */
[----:B------:R-:W-:Y:S01]  /*0ba0*/  IADD3 R2, R10, -0x3f2aaaab, RZ ;  /* 0xc0d555550a027810 */ /* 0x000fe20007ffe0ff */
[----:B------:R-:W1:Y:S01]  /*0bb0*/  F2I.S64.TRUNC R18, R18 ;  /* 0x0000001200127311 */ /* 0x000e62000020d900 */
[----:B------:R-:W-:Y:S01]  /*0bc0*/  FFMA.FTZ R25, R28, R25, 0.33333182334899902344 ;  /* 0x3eaaaa781c197423 */ /* 0x000fe20000010019 */
[----:B------:R-:W-:Y:S01]  /*0bd0*/  FFMA.FTZ R35, R24, R29, -0.5 ;  /* 0xbf00000018237423 */ /* 0x000fe2000001001d */
[----:B------:R-:W-:Y:S02]  /*0be0*/  LOP3.LUT R31, R2, 0xff800000, RZ, 0xc0, !PT ;  /* 0xff800000021f7812 */ /* 0x000fe400078ec0ff */
[----:B------:R-:W-:Y:S01]  /*0bf0*/  ISETP.GE.U32.AND P4, PT, R23, 0x7f800000, PT ;  /* 0x7f8000001700780c */ /* 0x000fe20003f86070 */
[----:B------:R-:W-:Y:S01]  /*0c00*/  FMUL R35, R24, R35 ;  /* 0x0000002318237220 */ /* 0x000fe20000400000 */
[----:B0-----:R-:W-:Y:S01]  /*0c10*/  IADD3 R16, P6, R16, 0x8, RZ ;  /* 0x0000000810107810 */ /* 0x001fe20007fde0ff */
[----:B------:R-:W0:Y:S01]  /*0c20*/  F2I.S64.TRUNC R2, R3 ;  /* 0x0000000300027311 */ /* 0x000e22000020d900 */
[----:B------:R-:W-:Y:S01]  /*0c30*/  FFMA.FTZ R29, R28, R25, -0.5 ;  /* 0xbf0000001c1d7423 */ /* 0x000fe20000010019 */
[----:B------:R-:W-:Y:S01]  /*0c40*/  FFMA.FTZ R35, R24, R35, R24 ;  /* 0x0000002318237223 */ /* 0x000fe20000010018 */
[----:B------:R-:W-:Y:S01]  /*0c50*/  I2FP.F32.S32 R30, R31 ;  /* 0x0000001f001e7245 */ /* 0x000fe20000201400 */
[----:B------:R-:W-:Y:S01]  /*0c60*/  IMAD.X R17, RZ, RZ, R17, P6 ;  /* 0x000000ffff117224 */ /* 0x000fe200030e0611 */
[-C--:B------:R-:W-:Y:S01]  /*0c70*/  I2FP.F32.S32 R33, R34.reuse ;  /* 0x0000002200217245 */ /* 0x080fe20000201400 */
[----:B------:R-:W-:Y:S01]  /*0c80*/  FFMA.FTZ R26, R26, 0.69314718246459960938, R35 ;  /* 0x3f3172181a1a7823 */ /* 0x000fe20000010023 */
[----:B------:R-:W-:Y:S01]  /*0c90*/  FMUL R29, R28, R29 ;  /* 0x0000001d1c1d7220 */ /* 0x000fe20000400000 */
[----:B-1----:R-:W-:Y:S01]  /*0ca0*/  IADD3 R35, P6, R18, 0x8, RZ ;  /* 0x0000000812237810 */ /* 0x002fe20007fde0ff */
[----:B------:R-:W-:Y:S01]  /*0cb0*/  FFMA.FTZ R24, R30, 1.1920928955078125e-07, R27 ;  /* 0x340000001e187823 */ /* 0x000fe2000001001b */
[----:B------:R-:W-:Y:S01]  /*0cc0*/  IADD3 R34, R13, -R34, RZ ;  /* 0x800000220d227210 */ /* 0x000fe20007ffe0ff */
[----:B------:R-:W-:Y:S01]  /*0cd0*/  FFMA.FTZ R27, R28, R29, R28 ;  /* 0x0000001d1c1b7223 */ /* 0x000fe2000001001c */
[----:B------:R-:W-:Y:S01]  /*0ce0*/  IMAD.IADD R30, R10, 0x1, -R31 ;  /* 0x000000010a1e7824 */ /* 0x000fe200078e0a1f */
[----:B------:R-:W-:Y:S01]  /*0cf0*/  FFMA.FTZ R25, R33, 1.1920928955078125e-07, R32 ;  /* 0x3400000021197823 */ /* 0x000fe20000010020 */
[----:B------:R-:W-:Y:S01]  /*0d00*/  IMAD.X R28, RZ, RZ, R19, P6 ;  /* 0x000000ffff1c7224 */ /* 0x000fe200030e0613 */
[----:B------:R-:W-:Y:S01]  /*0d10*/  SHF.R.U32.HI R41, RZ, 0x3, R43 ;  /* 0x00000003ff297819 */ /* 0x000fe2000001162b */
[----:B------:R-:W-:Y:S01]  /*0d20*/  @P4 IMAD.MOV.U32 R18, RZ, RZ, 0x7f800000 ;  /* 0x7f800000ff124424 */ /* 0x000fe200078e00ff */
[----:B0-----:R-:W-:Y:S01]  /*0d30*/  IADD3 R32, P6, R2, 0x8, RZ ;  /* 0x0000000802207810 */ /* 0x001fe20007fde0ff */
[----:B------:R-:W-:Y:S01]  /*0d40*/  FADD R2, R34, -1 ;  /* 0xbf80000022027421 */ /* 0x000fe20000000000 */
[----:B------:R-:W-:Y:S01]  /*0d50*/  FADD R30, R30, -1 ;  /* 0xbf8000001e1e7421 */ /* 0x000fe20000000000 */
[----:B------:R-:W-:Y:S01]  /*0d60*/  @P4 FFMA.FTZ R26, R23, R18, +INF ;  /* 0x7f800000171a4423 */ /* 0x000fe20000010012 */
[----:B------:R-:W-:Y:S01]  /*0d70*/  SEL R18, RZ, 0x10, !P3 ;  /* 0x00000010ff127807 */ /* 0x000fe20005800000 */
[-C--:B------:R-:W-:Y:S01]  /*0d80*/  FFMA.FTZ R23, R2, -R7.reuse, 0.14084610342979431152 ;  /* 0x3e1039f602177423 */ /* 0x080fe20000010807 */
[----:B------:R-:W-:Y:S01]  /*0d90*/  FFMA.FTZ R19, R30, -R7, 0.14084610342979431152 ;  /* 0x3e1039f61e137423 */ /* 0x000fe20000010807 */
[----:B------:R-:W-:Y:S01]  /*0da0*/  IMAD.X R29, RZ, RZ, R3, P6 ;  /* 0x000000ffff1d7224 */ /* 0x000fe200030e0603 */
[----:B------:R-:W-:Y:S01]  /*0db0*/  ISETP.LT.U32.AND P6, PT, R35, 0xf, PT ;  /* 0x0000000f2300780c */ /* 0x000fe20003fc1070 */
[----:B------:R-:W-:Y:S01]  /*0dc0*/  FFMA.FTZ R31, R2, R23, -0.12148627638816833496 ;  /* 0xbdf8cdcc021f7423 */ /* 0x000fe20000010017 */
[----:B------:R-:W-:Y:S01]  /*0dd0*/  FFMA.FTZ R23, R30, R19, -0.12148627638816833496 ;  /* 0xbdf8cdcc1e177423 */ /* 0x000fe20000010013 */
[----:B------:R-:W-:Y:S01]  /*0de0*/  MOV R19, R20 ;  /* 0x0000001400137202 */ /* 0x000fe20000000f00 */
[----:B------:R-:W-:Y:S01]  /*0df0*/  IMAD.MOV.U32 R20, RZ, RZ, R4 ;  /* 0x000000ffff147224 */ /* 0x000fe200078e0004 */
[----:B------:R-:W-:Y:S01]  /*0e00*/  FFMA.FTZ R31, R2, R31, 0.13980610668659210205 ;  /* 0x3e0f2955021f7423 */ /* 0x000fe2000001001f */
[----:B------:R-:W-:Y:S01]  /*0e10*/  FFMA.FTZ R23, R30, R23, 0.13980610668659210205 ;  /* 0x3e0f29551e177423 */ /* 0x000fe20000010017 */
[----:B------:R-:W-:-:S02]  /*0e20*/  ISETP.GE.U32.AND P4, PT, R19, 0x8, PT ;  /* 0x000000081300780c */ /* 0x000fc40003f86070 */
[----:B------:R-:W-:Y:S01]  /*0e30*/  ISETP.GE.U32.AND P3, PT, R20, 0x8, PT ;  /* 0x000000081400780c */ /* 0x000fe20003f66070 */
[----:B------:R-:W-:Y:S01]  /*0e40*/  FFMA.FTZ R33, R2, R31, -0.16684235632419586182 ;  /* 0xbe2ad8b902217423 */ /* 0x000fe2000001001f */
[----:B------:R-:W-:Y:S01]  /*0e50*/  FFMA.FTZ R31, R30, R23, -0.16684235632419586182 ;  /* 0xbe2ad8b91e1f7423 */ /* 0x000fe20000010017 */
[----:B------:R-:W-:Y:S02]  /*0e60*/  SEL R23, RZ, 0x10, !P1 ;  /* 0x00000010ff177807 */ /* 0x000fe40004800000 */
[----:B------:R-:W-:Y:S01]  /*0e70*/  ISETP.LT.U32.AND P1, PT, R16, 0xf, PT ;  /* 0x0000000f1000780c */ /* 0x000fe20003f21070 */
[----:B------:R-:W-:Y:S01]  /*0e80*/  FFMA.FTZ R33, R2, R33, 0.20012299716472625732 ;  /* 0x3e4ced0b02217423 */ /* 0x000fe20000010021 */
[----:B------:R-:W-:Y:S01]  /*0e90*/  SEL R3, RZ, 0x10, !P2 ;  /* 0x00000010ff037807 */ /* 0x000fe20005000000 */
[----:B------:R-:W-:Y:S01]  /*0ea0*/  FFMA.FTZ R31, R30, R31, 0.20012299716472625732 ;  /* 0x3e4ced0b1e1f7423 */ /* 0x000fe2000001001f */
[----:B------:R-:W-:Y:S01]  /*0eb0*/  ISETP.LT.AND.EX P1, PT, R17, RZ, PT, P1 ;  /* 0x000000ff1100720c */ /* 0x000fe20003f21310 */
[----:B------:R-:W-:Y:S01]  /*0ec0*/  FFMA.FTZ R33, R2, R33, -0.24999669194221496582 ;  /* 0xbe7fff2202217423 */ /* 0x000fe20000010021 */
[----:B------:R-:W-:Y:S01]  /*0ed0*/  ISETP.LT.AND.EX P6, PT, R28, RZ, PT, P6 ;  /* 0x000000ff1c00720c */ /* 0x000fe20003fc1360 */
[----:B------:R-:W-:Y:S01]  /*0ee0*/  FFMA.FTZ R31, R30, R31, -0.24999669194221496582 ;  /* 0xbe7fff221e1f7423 */ /* 0x000fe2000001001f */
[----:B------:R-:W-:Y:S01]  /*0ef0*/  ISETP.GE.U32.AND P2, PT, R21, 0x8, PT ;  /* 0x000000081500780c */ /* 0x000fe20003f46070 */
[----:B------:R-:W-:Y:S01]  /*0f00*/  FFMA.FTZ R33, R2, R33, 0.33333182334899902344 ;  /* 0x3eaaaa7802217423 */ /* 0x000fe20000010021 */
[----:B------:R-:W-:Y:S01]  /*0f10*/  @P4 SEL R19, R16, 0xf, P1 ;  /* 0x0000000f10134807 */ /* 0x000fe20000800000 */
[----:B------:R-:W-:Y:S01]  /*0f20*/  FMUL.M8 R16, R26, 0.36067375540733337402 ;  /* 0x3eb8aa3b1a107820 */ /* 0x000fe20000700000 */
[----:B------:R-:W-:Y:S01]  /*0f30*/  @P3 SEL R20, R35, 0xf, P6 ;  /* 0x0000000f23143807 */ /* 0x000fe20003000000 */
[----:B------:R-:W-:Y:S01]  /*0f40*/  FFMA.FTZ R33, R2, R33, -0.5 ;  /* 0xbf00000002217423 */ /* 0x000fe20000010021 */
[----:B------:R-:W-:Y:S01]  /*0f50*/  SEL R28, R28, RZ, P6 ;  /* 0x000000ff1c1c7207 */ /* 0x000fe20003000000 */
[----:B------:R-:W-:Y:S01]  /*0f60*/  FFMA.FTZ R31, R30, R31, 0.33333182334899902344 ;  /* 0x3eaaaa781e1f7423 */ /* 0x000fe2000001001f */
[----:B------:R-:W-:Y:S01]  /*0f70*/  ISETP.LT.U32.AND P6, PT, R32, 0xf, PT ;  /* 0x0000000f2000780c */ /* 0x000fe20003fc1070 */
[----:B------:R-:W-:Y:S01]  /*0f80*/  FMUL R33, R2, R33 ;  /* 0x0000002102217220 */ /* 0x000fe20000400000 */
[----:B------:R-:W-:Y:S01]  /*0f90*/  SEL R26, R17, RZ, P1 ;  /* 0x000000ff111a7207 */ /* 0x000fe20000800000 */
[----:B------:R-:W-:Y:S01]  /*0fa0*/  FFMA.FTZ R31, R30, R31, -0.5 ;  /* 0xbf0000001e1f7423 */ /* 0x000fe2000001001f */
[----:B------:R-:W-:Y:S01]  /*0fb0*/  ISETP.GE.U32.AND P1, PT, R9, 0x7f800000, PT ;  /* 0x7f8000000900780c */ /* 0x000fe20003f26070 */
[----:B------:R-:W0:Y:S01]  /*0fc0*/  F2I.S64.TRUNC R16, R16 ;  /* 0x0000001000107311 */ /* 0x000e22000020d900 */
[----:B------:R-:W-:Y:S01]  /*0fd0*/  ISETP.LT.AND.EX P6, PT, R29, RZ, PT, P6 ;  /* 0x000000ff1d00720c */ /* 0x000fe20003fc1360 */
[----:B------:R-:W-:Y:S01]  /*0fe0*/  FFMA.FTZ R4, R2, R33, R2 ;  /* 0x0000002102047223 */ /* 0x000fe20000010002 */
[----:B------:R-:W-:Y:S01]  /*0ff0*/  SGXT.U32 R41, R41, 0x6 ;  /* 0x000000062929781a */ /* 0x000fe20000000000 */
[----:B------:R-:W-:Y:S01]  /*1000*/  FFMA.FTZ R2, R22, 0.69314718246459960938, R27 ;  /* 0x3f31721816027823 */ /* 0x000fe2000001001b */
[----:B------:R-:W-:Y:S01]  /*1010*/  SEL R29, R29, RZ, P6 ;  /* 0x000000ff1d1d7207 */ /* 0x000fe20003000000 */
[----:B------:R-:W-:Y:S01]  /*1020*/  FFMA.FTZ R4, R25, 0.69314718246459960938, R4 ;  /* 0x3f31721819047823 */ /* 0x000fe20000010004 */
[----:B------:R-:W-:Y:S01]  /*1030*/  @P2 SEL R21, R32, 0xf, P6 ;  /* 0x0000000f20152807 */ /* 0x000fe20003000000 */
[----:B------:R-:W-:Y:S01]  /*1040*/  IMAD.IADD R40, R41, 0x1, -R14 ;  /* 0x0000000129287824 */ /* 0x000fe200078e0a0e */
[----:B------:R-:W-:Y:S01]  /*1050*/  ISETP.GE.U32.AND P6, PT, R13, 0x7f800000, PT ;  /* 0x7f8000000d00780c */ /* 0x000fe20003fc6070 */
[C---:B------:R-:W-:Y:S01]  /*1060*/  FMUL R31, R30.reuse, R31 ;  /* 0x0000001f1e1f7220 */ /* 0x040fe20000400000 */
[----:B------:R-:W-:Y:S01]  /*1070*/  LOP3.LUT R39, R41, 0x40, RZ, 0xfc, !PT ;  /* 0x0000004029277812 */ /* 0x000fe200078efcff */
[----:B------:R-:W-:Y:S01]  /*1080*/  @P1 IMAD.MOV.U32 R22, RZ, RZ, 0x7f800000 ;  /* 0x7f800000ff161424 */ /* 0x000fe200078e00ff */
[----:B------:R-:W-:Y:S01]  /*1090*/  IABS R38, R40 ;  /* 0x0000002800267213 */ /* 0x000fe20000000000 */
[----:B------:R-:W-:Y:S01]  /*10a0*/  FFMA.FTZ R31, R30, R31, R30 ;  /* 0x0000001f1e1f7223 */ /* 0x000fe2000001001e */
[----:B------:R-:W-:Y:S01]  /*10b0*/  SEL R32, RZ, 0x10, !P5 ;  /* 0x00000010ff207807 */ /* 0x000fe20006800000 */
[----:B------:R-:W-:Y:S01]  /*10c0*/  @P1 FFMA.FTZ R2, R9, R22, +INF ;  /* 0x7f80000009021423 */ /* 0x000fe20000010016 */
[----:B0-----:R-:W-:Y:S01]  /*10d0*/  IADD3 R25, P5, R16, 0x8, RZ ;  /* 0x0000000810197810 */ /* 0x001fe20007fbe0ff */
[----:B------:R-:W-:Y:S01]  /*10e0*/  FFMA.FTZ R9, R24, 0.69314718246459960938, R31 ;  /* 0x3f31721818097823 */ /* 0x000fe2000001001f */
[----:B------:R-:W-:Y:S01]  /*10f0*/  IADD3 R39, R39, -R14, RZ ;  /* 0x8000000e27277210 */ /* 0x000fe20007ffe0ff */
[----:B------:R-:W-:Y:S01]  /*1100*/  FMUL.M8 R2, R2, 0.36067375540733337402 ;  /* 0x3eb8aa3b02027820 */ /* 0x000fe20000700000 */
[----:B------:R-:W-:Y:S01]  /*1110*/  I2FP.F32.S32 R36, R38 ;  /* 0x0000002600247245 */ /* 0x000fe20000201400 */
[----:B------:R-:W-:Y:S01]  /*1120*/  @P6 IMAD.MOV.U32 R22, RZ, RZ, 0x7f800000 ;  /* 0x7f800000ff166424 */ /* 0x000fe200078e00ff */
[----:B------:R-:W-:Y:S01]  /*1130*/  IABS R37, R39 ;  /* 0x0000002700257213 */ /* 0x000fe20000000000 */
[----:B------:R-:W-:Y:S01]  /*1140*/  IMAD.X R16, RZ, RZ, R17, P5 ;  /* 0x000000ffff107224 */ /* 0x000fe200028e0611 */
[----:B------:R-:W-:Y:S01]  /*1150*/  ISETP.GE.U32.AND P5, PT, R15, 0x8, PT ;  /* 0x000000080f00780c */ /* 0x000fe20003fa6070 */
[----:B------:R-:W-:Y:S01]  /*1160*/  @P6 FFMA.FTZ R4, R13, R22, +INF ;  /* 0x7f8000000d046423 */ /* 0x000fe20000010016 */
[----:B------:R-:W-:Y:S01]  /*1170*/  SEL R13, R26, RZ, P4 ;  /* 0x000000ff1a0d7207 */ /* 0x000fe20002000000 */
[----:B------:R-:W-:Y:S01]  /*1180*/  FMUL R36, R36, 0.125 ;  /* 0x3e00000024247820 */ /* 0x000fe20000400000 */
[----:B------:R-:W-:-:S02]  /*1190*/  IADD3 R18, P4, R19, R18, RZ ;  /* 0x0000001213127210 */ /* 0x000fc40007f9e0ff */
[----:B------:R-:W-:Y:S02]  /*11a0*/  SEL R22, R28, RZ, P3 ;  /* 0x000000ff1c167207 */ /* 0x000fe40001800000 */
[----:B------:R-:W-:Y:S01]  /*11b0*/  IADD3 R19, P6, R20, R3, RZ ;  /* 0x0000000314137210 */ /* 0x000fe20007fde0ff */
[----:B------:R-:W-:Y:S01]  /*11c0*/  IMAD.X R13, RZ, RZ, R13, P4 ;  /* 0x000000ffff0d7224 */ /* 0x000fe200020e060d */
[----:B------:R-:W-:Y:S02]  /*11d0*/  I2FP.F32.S32 R35, R37 ;  /* 0x0000002500237245 */ /* 0x000fe40000201400 */
[----:B------:R-:W-:Y:S01]  /*11e0*/  FSETP.GEU.AND P3, PT, R36, 1.175494350822287508e-38, PT ;  /* 0x008000002400780b */ /* 0x000fe20003f6e000 */
[----:B------:R-:W-:Y:S01]  /*11f0*/  IMAD.X R22, RZ, RZ, R22, P6 ;  /* 0x000000ffff167224 */ /* 0x000fe200030e0616 */
[----:B------:R-:W-:Y:S01]  /*1200*/  ISETP.LT.U32.AND P1, PT, R25, 0xf, PT ;  /* 0x0000000f1900780c */ /* 0x000fe20003f21070 */
[----:B------:R-:W-:Y:S01]  /*1210*/  FMUL R35, R35, 0.125 ;  /* 0x3e00000023237820 */ /* 0x000fe20000400000 */
[----:B------:R-:W-:-:S02]  /*1220*/  IADD3 R28, P6, R21, R23, RZ ;  /* 0x00000017151c7210 */ /* 0x000fc40007fde0ff */
[----:B------:R-:W-:Y:S02]  /*1230*/  SEL R21, R29, RZ, P2 ;  /* 0x000000ff1d157207 */ /* 0x000fe40001000000 */
[----:B------:R-:W-:Y:S02]  /*1240*/  ISETP.LT.AND.EX P1, PT, R16, RZ, PT, P1 ;  /* 0x000000ff1000720c */ /* 0x000fe40003f21310 */
[----:B------:R-:W-:Y:S01]  /*1250*/  LOP3.LUT R3, R41, 0x80, RZ, 0xfc, !PT ;  /* 0x0000008029037812 */ /* 0x000fe200078efcff */
[----:B------:R-:W-:Y:S01]  /*1260*/  IMAD.X R21, RZ, RZ, R21, P6 ;  /* 0x000000ffff157224 */ /* 0x000fe200030e0615 */
[----:B------:R-:W-:Y:S01]  /*1270*/  FSETP.GEU.AND P4, PT, R35, 1.175494350822287508e-38, PT ;  /* 0x008000002300780b */ /* 0x000fe20003f8e000 */
[----:B------:R-:W-:Y:S01]  /*1280*/  @!P3 FMUL R36, R36, 8388608 ;  /* 0x4b0000002424b820 */ /* 0x000fe20000400000 */
[----:B------:R-:W-:Y:S02]  /*1290*/  @P5 SEL R15, R25, 0xf, P1 ;  /* 0x0000000f190f5807 */ /* 0x000fe40000800000 */
[----:B------:R-:W-:-:S02]  /*12a0*/  SEL R30, R16, RZ, P1 ;  /* 0x000000ff101e7207 */ /* 0x000fc40000800000 */
[----:B------:R-:W-:Y:S02]  /*12b0*/  IADD3 R34, R3, -R14, RZ ;  /* 0x8000000e03227210 */ /* 0x000fe40007ffe0ff */
[----:B------:R-:W-:Y:S02]  /*12c0*/  IADD3 R26, P1, R15, R32, RZ ;  /* 0x000000200f1a7210 */ /* 0x000fe40007f3e0ff */
[----:B------:R-:W-:Y:S02]  /*12d0*/  SEL R30, R30, RZ, P5 ;  /* 0x000000ff1e1e7207 */ /* 0x000fe40002800000 */
[----:B------:R-:W-:Y:S01]  /*12e0*/  LOP3.LUT R33, R41, 0xc0, RZ, 0xfc, !PT ;  /* 0x000000c029217812 */ /* 0x000fe200078efcff */
[----:B------:R-:W-:Y:S01]  /*12f0*/  @!P4 FMUL R35, R35, 8388608 ;  /* 0x4b0000002323c820 */ /* 0x000fe20000400000 */
[----:B------:R-:W-:Y:S01]  /*1300*/  SHF.R.U32.HI R15, RZ, 0x1a, R21 ;  /* 0x0000001aff0f7819 */ /* 0x000fe20000011615 */
[----:B------:R-:W-:Y:S01]  /*1310*/  IMAD.X R30, RZ, RZ, R30, P1 ;  /* 0x000000ffff1e7224 */ /* 0x000fe200008e061e */
[----:B------:R-:W-:Y:S01]  /*1320*/  IABS R32, R34 ;  /* 0x0000002200207213 */ /* 0x000fe20000000000 */
[----:B------:R-:W-:Y:S01]  /*1330*/  IMAD.IADD R33, R33, 0x1, -R14 ;  /* 0x0000000121217824 */ /* 0x000fe200078e0a0e */
[----:B------:R-:W-:-:S02]  /*1340*/  SHF.R.U32.HI R20, RZ, 0x1a, R22 ;  /* 0x0000001aff147819 */ /* 0x000fc40000011616 */
[----:B------:R-:W-:Y:S02]  /*1350*/  IADD3 R3, R36, -0x3f2aaaab, RZ ;  /* 0xc0d5555524037810 */ /* 0x000fe40007ffe0ff */
[----:B------:R-:W-:Y:S02]  /*1360*/  LOP3.LUT R15, R15, 0x20, RZ, 0xc0, !PT ;  /* 0x000000200f0f7812 */ /* 0x000fe400078ec0ff */
[----:B------:R-:W-:Y:S02]  /*1370*/  I2FP.F32.S32 R45, R32 ;  /* 0x00000020002d7245 */ /* 0x000fe40000201400 */
[----:B------:R-:W-:Y:S02]  /*1380*/  LOP3.LUT R20, R20, 0x20, RZ, 0xc0, !PT ;  /* 0x0000002014147812 */ /* 0x000fe400078ec0ff */
[----:B------:R-:W-:Y:S01]  /*1390*/  LOP3.LUT R3, R3, 0xff800000, RZ, 0xc0, !PT ;  /* 0xff80000003037812 */ /* 0x000fe200078ec0ff */
[----:B------:R-:W-:Y:S01]  /*13a0*/  FMUL R45, R45, 0.125 ;  /* 0x3e0000002d2d7820 */ /* 0x000fe20000400000 */
[----:B------:R-:W-:-:S02]  /*13b0*/  IADD3 R15, P6, R15, R28, RZ ;  /* 0x0000001c0f0f7210 */ /* 0x000fc40007fde0ff */
[----:B------:R-:W-:Y:S01]  /*13c0*/  IABS R29, R33 ;  /* 0x00000021001d7213 */ /* 0x000fe20000000000 */
[----:B------:R-:W-:Y:S01]  /*13d0*/  IMAD.IADD R24, R36, 0x1, -R3 ;  /* 0x0000000124187824 */ /* 0x000fe200078e0a03 */
[----:B------:R-:W-:Y:S01]  /*13e0*/  SHF.R.U32.HI R25, RZ, 0x1a, R30 ;  /* 0x0000001aff197819 */ /* 0x000fe2000001161e */
[----:B------:R-:W-:Y:S01]  /*13f0*/  IMAD.X R21, RZ, RZ, R21, P6 ;  /* 0x000000ffff157224 */ /* 0x000fe200030e0615 */
[----:B------:R-:W-:Y:S01]  /*1400*/  SHF.R.U32.HI R17, RZ, 0x1a, R13 ;  /* 0x0000001aff117819 */ /* 0x000fe2000001160d */
[----:B------:R-:W-:Y:S01]  /*1410*/  FADD R24, R24, -1 ;  /* 0xbf80000018187421 */ /* 0x000fe20000000000 */
[----:B------:R-:W-:Y:S02]  /*1420*/  IADD3 R20, P2, R20, R19, RZ ;  /* 0x0000001314147210 */ /* 0x000fe40007f5e0ff */
[----:B------:R-:W-:Y:S01]  /*1430*/  IADD3 R16, R35, -0x3f2aaaab, RZ ;  /* 0xc0d5555523107810 */ /* 0x000fe20007ffe0ff */
[C---:B------:R-:W-:Y:S01]  /*1440*/  FFMA.FTZ R19, R24.reuse, -R7, 0.14084610342979431152 ;  /* 0x3e1039f618137423 */ /* 0x040fe20000010807 */
[----:B------:R-:W-:Y:S01]  /*1450*/  I2FP.F32.S32 R46, R29 ;  /* 0x0000001d002e7245 */ /* 0x000fe20000201400 */
[----:B------:R-:W-:Y:S01]  /*1460*/  IMAD.X R22, RZ, RZ, R22, P2 ;  /* 0x000000ffff167224 */ /* 0x000fe200010e0616 */
[----:B------:R-:W-:Y:S01]  /*1470*/  LOP3.LUT R25, R25, 0x20, RZ, 0xc0, !PT ;  /* 0x0000002019197812 */ /* 0x000fe200078ec0ff */
[----:B------:R-:W-:Y:S01]  /*1480*/  FFMA.FTZ R19, R24, R19, -0.12148627638816833496 ;  /* 0xbdf8cdcc18137423 */ /* 0x000fe20000010013 */
[----:B------:R-:W-:Y:S01]  /*1490*/  FSETP.GEU.AND P6, PT, R45, 1.175494350822287508e-38, PT ;  /* 0x008000002d00780b */ /* 0x000fe20003fce000 */
[----:B------:R-:W-:Y:S01]  /*14a0*/  FMUL R46, R46, 0.125 ;  /* 0x3e0000002e2e7820 */ /* 0x000fe20000400000 */
[----:B------:R-:W-:Y:S01]  /*14b0*/  LOP3.LUT R17, R17, 0x20, RZ, 0xc0, !PT ;  /* 0x0000002011117812 */ /* 0x000fe200078ec0ff */
[----:B------:R-:W-:Y:S01]  /*14c0*/  FFMA.FTZ R19, R24, R19, 0.13980610668659210205 ;  /* 0x3e0f295518137423 */ /* 0x000fe20000010013 */
[----:B------:R-:W-:-:S02]  /*14d0*/  LOP3.LUT R16, R16, 0xff800000, RZ, 0xc0, !PT ;  /* 0xff80000010107812 */ /* 0x000fc400078ec0ff */
[----:B------:R-:W-:Y:S01]  /*14e0*/  ISETP.GE.U32.AND P1, PT, R10, 0x7f800000, PT ;  /* 0x7f8000000a00780c */ /* 0x000fe20003f26070 */
[C---:B------:R-:W-:Y:S01]  /*14f0*/  FFMA.FTZ R19, R24.reuse, R19, -0.16684235632419586182 ;  /* 0xbe2ad8b918137423 */ /* 0x040fe20000010013 */
[----:B------:R-:W-:Y:S02]  /*1500*/  IADD3 R26, P2, R25, R26, RZ ;  /* 0x0000001a191a7210 */ /* 0x000fe40007f5e0ff */
[----:B------:R-:W-:Y:S01]  /*1510*/  IADD3 R17, P5, R17, R18, RZ ;  /* 0x0000001211117210 */ /* 0x000fe20007fbe0ff */
[----:B------:R-:W-:Y:S01]  /*1520*/  IMAD.IADD R18, R35, 0x1, -R16 ;  /* 0x0000000123127824 */ /* 0x000fe200078e0a10 */
[----:B------:R-:W-:Y:S01]  /*1530*/  FFMA.FTZ R19, R24, R19, 0.20012299716472625732 ;  /* 0x3e4ced0b18137423 */ /* 0x000fe20000010013 */
[----:B------:R-:W-:Y:S01]  /*1540*/  IMAD.X R30, RZ, RZ, R30, P2 ;  /* 0x000000ffff1e7224 */ /* 0x000fe200010e061e */
[----:B------:R-:W-:Y:S01]  /*1550*/  FSETP.GEU.AND P2, PT, R46, 1.175494350822287508e-38, PT ;  /* 0x008000002e00780b */ /* 0x000fe20003f4e000 */
[----:B------:R-:W-:Y:S01]  /*1560*/  FADD R18, R18, -1 ;  /* 0xbf80000012127421 */ /* 0x000fe20000000000 */
[----:B------:R-:W-:Y:S01]  /*1570*/  IADD3.X R13, RZ, R13, RZ, P5, !PT ;  /* 0x0000000dff0d7210 */ /* 0x000fe20002ffe4ff */
[----:B------:R-:W-:Y:S01]  /*1580*/  @!P6 FMUL R45, R45, 8388608 ;  /* 0x4b0000002d2de820 */ /* 0x000fe20000400000 */
[----:B------:R-:W-:Y:S01]  /*1590*/  ISETP.GT.AND P5, PT, R5, RZ, PT ;  /* 0x000000ff0500720c */ /* 0x000fe20003fa4270 */
[----:B------:R-:W-:Y:S01]  /*15a0*/  FFMA.FTZ R23, R18, -R7, 0.14084610342979431152 ;  /* 0x3e1039f612177423 */ /* 0x000fe20000010807 */
[----:B------:R-:W-:Y:S01]  /*15b0*/  LOP3.LUT R5, R41, 0x100, RZ, 0xfc, !PT ;  /* 0x0000010029057812 */ /* 0x000fe200078efcff */
[----:B------:R-:W-:Y:S01]  /*15c0*/  @P1 IMAD.MOV.U32 R25, RZ, RZ, 0x7f800000 ;  /* 0x7f800000ff191424 */ /* 0x000fe200078e00ff */
[----:B------:R-:W-:Y:S01]  /*15d0*/  FFMA.FTZ R19, R24, R19, -0.24999669194221496582 ;  /* 0xbe7fff2218137423 */ /* 0x000fe20000010013 */
[----:B------:R-:W-:Y:S01]  /*15e0*/  FFMA.FTZ R23, R18, R23, -0.12148627638816833496 ;  /* 0xbdf8cdcc12177423 */ /* 0x000fe20000010017 */
[----:B------:R-:W-:Y:S01]  /*15f0*/  IADD3 R28, R5, -R14, RZ ;  /* 0x8000000e051c7210 */ /* 0x000fe20007ffe0ff */
[----:B------:R-:W-:Y:S01]  /*1600*/  @P1 FFMA.FTZ R9, R10, R25, +INF ;  /* 0x7f8000000a091423 */ /* 0x000fe20000010019 */
[----:B------:R-:W-:Y:S01]  /*1610*/  IADD3 R5, R45, -0x3f2aaaab, RZ ;  /* 0xc0d555552d057810 */ /* 0x000fe20007ffe0ff */
[----:B------:R-:W-:Y:S01]  /*1620*/  FFMA.FTZ R23, R18, R23, 0.13980610668659210205 ;  /* 0x3e0f295512177423 */ /* 0x000fe20000010017 */
[----:B------:R-:W-:Y:S01]  /*1630*/  IABS R27, R28 ;  /* 0x0000001c001b7213 */ /* 0x000fe20000000000 */
[----:B------:R-:W-:Y:S01]  /*1640*/  @!P2 FMUL R46, R46, 8388608 ;  /* 0x4b0000002e2ea820 */ /* 0x000fe20000400000 */
[----:B------:R-:W-:Y:S01]  /*1650*/  LOP3.LUT R10, R17, R20, RZ, 0xfc, !PT ;  /* 0x00000014110a7212 */ /* 0x000fe200078efcff */
[----:B------:R-:W-:Y:S01]  /*1660*/  FFMA.FTZ R23, R18, R23, -0.16684235632419586182 ;  /* 0xbe2ad8b912177423 */ /* 0x000fe20000010017 */
[----:B------:R-:W-:Y:S01]  /*1670*/  LOP3.LUT R20, R5, 0xff800000, RZ, 0xc0, !PT ;  /* 0xff80000005147812 */ /* 0x000fe200078ec0ff */
[----:B------:R-:W-:Y:S01]  /*1680*/  FFMA.FTZ R19, R24, R19, 0.33333182334899902344 ;  /* 0x3eaaaa7818137423 */ /* 0x000fe20000010013 */
[----:B------:R-:W-:Y:S01]  /*1690*/  I2FP.F32.S32 R53, R27 ;  /* 0x0000001b00357245 */ /* 0x000fe20000201400 */
[----:B------:R-:W-:Y:S01]  /*16a0*/  FFMA.FTZ R23, R18, R23, 0.20012299716472625732 ;  /* 0x3e4ced0b12177423 */ /* 0x000fe20000010017 */
[----:B------:R-:W-:Y:S01]  /*16b0*/  ISETP.GT.AND P1, PT, R8, RZ, PT ;  /* 0x000000ff0800720c */ /* 0x000fe20003f24270 */
[----:B------:R-:W-:Y:S01]  /*16c0*/  IMAD.IADD R44, R45, 0x1, -R20 ;  /* 0x000000012d2c7824 */ /* 0x000fe200078e0a14 */
[----:B------:R-:W-:Y:S01]  /*16d0*/  IADD3 R8, R46, -0x3f2aaaab, RZ ;  /* 0xc0d555552e087810 */ /* 0x000fe20007ffe0ff */
[----:B------:R-:W-:Y:S01]  /*16e0*/  FMUL R53, R53, 0.125 ;  /* 0x3e00000035357820 */ /* 0x000fe20000400000 */
[----:B------:R-:W-:Y:S01]  /*16f0*/  LOP3.LUT R17, R41, 0x140, RZ, 0xfc, !PT ;  /* 0x0000014029117812 */ /* 0x000fe200078efcff */
[----:B------:R-:W-:Y:S01]  /*1700*/  FADD R44, R44, -1 ;  /* 0xbf8000002c2c7421 */ /* 0x000fe20000000000 */
[----:B------:R-:W-:Y:S01]  /*1710*/  LOP3.LUT R5, R8, 0xff800000, RZ, 0xc0, !PT ;  /* 0xff80000008057812 */ /* 0x000fe200078ec0ff */
[----:B------:R-:W-:Y:S01]  /*1720*/  FFMA.FTZ R23, R18, R23, -0.24999669194221496582 ;  /* 0xbe7fff2212177423 */ /* 0x000fe20000010017 */
[----:B------:R-:W-:Y:S01]  /*1730*/  LOP3.LUT R8, R10, R15, R26, 0xfe, !PT ;  /* 0x0000000f0a087212 */ /* 0x000fe200078efe1a */
[----:B------:R-:W-:Y:S01]  /*1740*/  IMAD.IADD R26, R17, 0x1, -R14 ;  /* 0x00000001111a7824 */ /* 0x000fe200078e0a0e */
[----:B------:R-:W-:Y:S01]  /*1750*/  FSEL R15, RZ, -23, P3 ;  /* 0xc1b80000ff0f7808 */ /* 0x000fe20001800000 */
[----:B------:R-:W-:Y:S01]  /*1760*/  FFMA.FTZ R19, R24, R19, -0.5 ;  /* 0xbf00000018137423 */ /* 0x000fe20000010013 */
[----:B------:R-:W-:Y:S01]  /*1770*/  FFMA.FTZ R17, R44, -R7, 0.14084610342979431152 ;  /* 0x3e1039f62c117423 */ /* 0x000fe20000010807 */
[----:B------:R-:W-:Y:S01]  /*1780*/  FSETP.GEU.AND P3, PT, R53, 1.175494350822287508e-38, PT ;  /* 0x008000003500780b */ /* 0x000fe20003f6e000 */
[----:B------:R-:W-:Y:S01]  /*1790*/  FFMA.FTZ R23, R18, R23, 0.33333182334899902344 ;  /* 0x3eaaaa7812177423 */ /* 0x000fe20000010017 */
[----:B------:R-:W-:Y:S01]  /*17a0*/  FMUL R19, R24, R19 ;  /* 0x0000001318137220 */ /* 0x000fe20000400000 */
[----:B------:R-:W-:Y:S01]  /*17b0*/  FFMA.FTZ R17, R44, R17, -0.12148627638816833496 ;  /* 0xbdf8cdcc2c117423 */ /* 0x000fe20000010011 */
[----:B------:R-:W-:Y:S01]  /*17c0*/  IABS R25, R26 ;  /* 0x0000001a00197213 */ /* 0x000fe20000000000 */
[----:B------:R-:W-:Y:S01]  /*17d0*/  FFMA.FTZ R23, R18, R23, -0.5 ;  /* 0xbf00000012177423 */ /* 0x000fe20000010017 */
[----:B------:R-:W-:Y:S01]  /*17e0*/  FFMA.FTZ R19, R24, R19, R24 ;  /* 0x0000001318137223 */ /* 0x000fe20000010018 */
[----:B------:R-:W-:Y:S01]  /*17f0*/  FFMA.FTZ R17, R44, R17, 0.13980610668659210205 ;  /* 0x3e0f29552c117423 */ /* 0x000fe20000010011 */
[----:B------:R-:W-:Y:S01]  /*1800*/  IMAD.IADD R24, R46, 0x1, -R5 ;  /* 0x000000012e187824 */ /* 0x000fe200078e0a05 */
[----:B------:R-:W-:Y:S01]  /*1810*/  I2FP.F32.S32 R52, R25 ;  /* 0x0000001900347245 */ /* 0x000fe20000201400 */
[----:B------:R-:W-:Y:S01]  /*1820*/  FMUL R23, R18, R23 ;  /* 0x0000001712177220 */ /* 0x000fe20000400000 */
[----:B------:R-:W-:Y:S01]  /*1830*/  FFMA.FTZ R17, R44, R17, -0.16684235632419586182 ;  /* 0xbe2ad8b92c117423 */ /* 0x000fe20000010011 */
[----:B------:R-:W-:Y:S01]  /*1840*/  FADD R24, R24, -1 ;  /* 0xbf80000018187421 */ /* 0x000fe20000000000 */
[----:B------:R-:W-:Y:S01]  /*1850*/  LOP3.LUT R10, R13, R22, RZ, 0xfc, !PT ;  /* 0x000000160d0a7212 */ /* 0x000fe200078efcff */
[----:B------:R-:W-:Y:S01]  /*1860*/  @!P3 FMUL R53, R53, 8388608 ;  /* 0x4b0000003535b820 */ /* 0x000fe20000400000 */
[----:B------:R-:W-:Y:S01]  /*1870*/  FMUL R52, R52, 0.125 ;  /* 0x3e00000034347820 */ /* 0x000fe20000400000 */
[----:B------:R-:W-:Y:S01]  /*1880*/  FFMA.FTZ R18, R18, R23, R18 ;  /* 0x0000001712127223 */ /* 0x000fe20000010012 */
[----:B------:R-:W-:Y:S01]  /*1890*/  FFMA.FTZ R17, R44, R17, 0.20012299716472625732 ;  /* 0x3e4ced0b2c117423 */ /* 0x000fe20000010011 */
[----:B------:R-:W-:Y:S01]  /*18a0*/  FFMA.FTZ R23, R24, -R7, 0.14084610342979431152 ;  /* 0x3e1039f618177423 */ /* 0x000fe20000010807 */
[----:B------:R-:W-:-:S02]  /*18b0*/  LOP3.LUT R10, R10, R21, R30, 0xfe, !PT ;  /* 0x000000150a0a7212 */ /* 0x000fc400078efe1e */
[----:B------:R-:W-:Y:S01]  /*18c0*/  FSEL R21, RZ, -23, P4 ;  /* 0xc1b80000ff157808 */ /* 0x000fe20002000000 */
[----:B------:R-:W-:Y:S01]  /*18d0*/  FFMA.FTZ R17, R44, R17, -0.24999669194221496582 ;  /* 0xbe7fff222c117423 */ /* 0x000fe20000010011 */
[C---:B------:R-:W-:Y:S01]  /*18e0*/  IADD3 R30, R53.reuse, -0x3f2aaaab, RZ ;  /* 0xc0d55555351e7810 */ /* 0x040fe20007ffe0ff */
[----:B------:R-:W-:Y:S01]  /*18f0*/  FFMA.FTZ R23, R24, R23, -0.12148627638816833496 ;  /* 0xbdf8cdcc18177423 */ /* 0x000fe20000010017 */
[----:B------:R-:W-:Y:S01]  /*1900*/  FSETP.GEU.AND P4, PT, R52, 1.175494350822287508e-38, PT ;  /* 0x008000003400780b */ /* 0x000fe20003f8e000 */
[----:B------:R-:W-:Y:S01]  /*1910*/  FFMA.FTZ R17, R44, R17, 0.33333182334899902344 ;  /* 0x3eaaaa782c117423 */ /* 0x000fe20000010011 */
[----:B------:R-:W-:Y:S01]  /*1920*/  LOP3.LUT R30, R30, 0xff800000, RZ, 0xc0, !PT ;  /* 0xff8000001e1e7812 */ /* 0x000fe200078ec0ff */
[----:B------:R-:W-:Y:S01]  /*1930*/  FFMA.FTZ R23, R24, R23, 0.13980610668659210205 ;  /* 0x3e0f295518177423 */ /* 0x000fe20000010017 */
[----:B------:R-:W-:Y:S01]  /*1940*/  I2FP.F32.S32 R54, R3 ;  /* 0x0000000300367245 */ /* 0x000fe20000201400 */
[----:B------:R-:W-:Y:S01]  /*1950*/  FFMA.FTZ R17, R44, R17, -0.5 ;  /* 0xbf0000002c117423 */ /* 0x000fe20000010011 */
[----:B------:R-:W-:Y:S01]  /*1960*/  FSEL R3, RZ, -23, P6 ;  /* 0xc1b80000ff037808 */ /* 0x000fe20003000000 */
[----:B------:R-:W-:Y:S01]  /*1970*/  IMAD.IADD R22, R53, 0x1, -R30 ;  /* 0x0000000135167824 */ /* 0x000fe200078e0a1e */
[----:B------:R-:W-:Y:S01]  /*1980*/  FFMA.FTZ R23, R24, R23, -0.16684235632419586182 ;  /* 0xbe2ad8b918177423 */ /* 0x000fe20000010017 */
[----:B------:R-:W-:Y:S01]  /*1990*/  FMUL R17, R44, R17 ;  /* 0x000000112c117220 */ /* 0x000fe20000400000 */
[----:B------:R-:W-:Y:S01]  /*19a0*/  I2FP.F32.S32 R16, R16 ;  /* 0x0000001000107245 */ /* 0x000fe20000201400 */
[----:B------:R-:W-:Y:S01]  /*19b0*/  FADD R22, R22, -1 ;  /* 0xbf80000016167421 */ /* 0x000fe20000000000 */
[----:B------:R-:W-:Y:S01]  /*19c0*/  FFMA.FTZ R23, R24, R23, 0.20012299716472625732 ;  /* 0x3e4ced0b18177423 */ /* 0x000fe20000010017 */
[----:B------:R-:W-:Y:S01]  /*19d0*/  @!P4 FMUL R52, R52, 8388608 ;  /* 0x4b0000003434c820 */ /* 0x000fe20000400000 */
[----:B------:R-:W-:Y:S01]  /*19e0*/  FFMA.FTZ R44, R44, R17, R44 ;  /* 0x000000112c2c7223 */ /* 0x000fe2000001002c */
[----:B------:R-:W-:Y:S01]  /*19f0*/  FFMA.FTZ R13, R22, -R7, 0.14084610342979431152 ;  /* 0x3e1039f6160d7423 */ /* 0x000fe20000010807 */
[----:B------:R-:W-:Y:S01]  /*1a00*/  FFMA.FTZ R23, R24, R23, -0.24999669194221496582 ;  /* 0xbe7fff2218177423 */ /* 0x000fe20000010017 */
[----:B------:R-:W-:Y:S01]  /*1a10*/  FFMA.FTZ R54, R54, 1.1920928955078125e-07, R15 ;  /* 0x3400000036367823 */ /* 0x000fe2000001000f */
[----:B------:R-:W-:Y:S01]  /*1a20*/  IADD3 R17, R52, -0x3f2aaaab, RZ ;  /* 0xc0d5555534117810 */ /* 0x000fe20007ffe0ff */
[----:B------:R-:W-:Y:S01]  /*1a30*/  FFMA.FTZ R13, R22, R13, -0.12148627638816833496 ;  /* 0xbdf8cdcc160d7423 */ /* 0x000fe2000001000d */
[----:B------:R-:W-:Y:S01]  /*1a40*/  FFMA.FTZ R23, R24, R23, 0.33333182334899902344 ;  /* 0x3eaaaa7818177423 */ /* 0x000fe20000010017 */
[----:B------:R-:W-:Y:S01]  /*1a50*/  FFMA.FTZ R21, R16, 1.1920928955078125e-07, R21 ;  /* 0x3400000010157823 */ /* 0x000fe20000010015 */
[----:B------:R-:W-:Y:S01]  /*1a60*/  LOP3.LUT R17, R17, 0xff800000, RZ, 0xc0, !PT ;  /* 0xff80000011117812 */ /* 0x000fe200078ec0ff */
[----:B------:R-:W-:Y:S01]  /*1a70*/  FFMA.FTZ R13, R22, R13, 0.13980610668659210205 ;  /* 0x3e0f2955160d7423 */ /* 0x000fe2000001000d */
[----:B------:R-:W-:Y:S01]  /*1a80*/  FFMA.FTZ R23, R24, R23, -0.5 ;  /* 0xbf00000018177423 */ /* 0x000fe20000010017 */
[----:B------:R-:W-:Y:S01]  /*1a90*/  I2FP.F32.S32 R20, R20 ;  /* 0x0000001400147245 */ /* 0x000fe20000201400 */
[----:B------:R-:W-:Y:S01]  /*1aa0*/  FFMA.FTZ R18, R21, 0.69314718246459960938, R18 ;  /* 0x3f31721815127823 */ /* 0x000fe20000010012 */
[----:B------:R-:W-:Y:S01]  /*1ab0*/  IADD3 R50, R52, -R17, RZ ;  /* 0x8000001134327210 */ /* 0x000fe20007ffe0ff */
[----:B------:R-:W-:Y:S01]  /*1ac0*/  FFMA.FTZ R13, R22, R13, -0.16684235632419586182 ;  /* 0xbe2ad8b9160d7423 */ /* 0x000fe2000001000d */
[----:B------:R-:W-:Y:S01]  /*1ad0*/  FMUL R23, R24, R23 ;  /* 0x0000001718177220 */ /* 0x000fe20000400000 */
[----:B------:R-:W-:Y:S01]  /*1ae0*/  FFMA.FTZ R3, R20, 1.1920928955078125e-07, R3 ;  /* 0x3400000014037823 */ /* 0x000fe20000010003 */
[----:B------:R-:W-:Y:S01]  /*1af0*/  I2FP.F32.S32 R30, R30 ;  /* 0x0000001e001e7245 */ /* 0x000fe20000201400 */
[----:B------:R-:W-:Y:S01]  /*1b00*/  FADD R50, R50, -1 ;  /* 0xbf80000032327421 */ /* 0x000fe20000000000 */
[----:B------:R-:W-:Y:S01]  /*1b10*/  FFMA.FTZ R13, R22, R13, 0.20012299716472625732 ;  /* 0x3e4ced0b160d7423 */ /* 0x000fe2000001000d */
[----:B------:R-:W-:Y:S01]  /*1b20*/  FFMA.FTZ R47, R24, R23, R24 ;  /* 0x00000017182f7223 */ /* 0x000fe20000010018 */
[----:B------:R-:W-:Y:S01]  /*1b30*/  FFMA.FTZ R44, R3, 0.69314718246459960938, R44 ;  /* 0x3f317218032c7823 */ /* 0x000fe2000001002c */
[----:B------:R-:W-:Y:S01]  /*1b40*/  FFMA.FTZ R23, R50, -R7, 0.14084610342979431152 ;  /* 0x3e1039f632177423 */ /* 0x000fe20000010807 */
[----:B------:R-:W-:Y:S01]  /*1b50*/  FFMA.FTZ R13, R22, R13, -0.24999669194221496582 ;  /* 0xbe7fff22160d7423 */ /* 0x000fe2000001000d */
[----:B------:R-:W-:Y:S01]  /*1b60*/  FSEL R3, RZ, -23, P2 ;  /* 0xc1b80000ff037808 */ /* 0x000fe20001000000 */
[----:B------:R-:W-:Y:S01]  /*1b70*/  FMUL.M8 R21, R4, 0.36067375540733337402 ;  /* 0x3eb8aa3b04157820 */ /* 0x000fe20000700000 */
[----:B------:R-:W-:Y:S01]  /*1b80*/  FFMA.FTZ R23, R50, R23, -0.12148627638816833496 ;  /* 0xbdf8cdcc32177423 */ /* 0x000fe20000010017 */
[----:B------:R-:W-:Y:S01]  /*1b90*/  FFMA.FTZ R13, R22, R13, 0.33333182334899902344 ;  /* 0x3eaaaa78160d7423 */ /* 0x000fe2000001000d */
[----:B------:R-:W-:Y:S01]  /*1ba0*/  I2FP.F32.S32 R20, R17 ;  /* 0x0000001100147245 */ /* 0x000fe20000201400 */
[----:B------:R-:W-:Y:S01]  /*1bb0*/  FFMA.FTZ R19, R54, 0.69314718246459960938, R19 ;  /* 0x3f31721836137823 */ /* 0x000fe20000010013 */
[----:B------:R-:W-:Y:S01]  /*1bc0*/  FFMA.FTZ R23, R50, R23, 0.13980610668659210205 ;  /* 0x3e0f295532177423 */ /* 0x000fe20000010017 */
[----:B------:R-:W-:-:S03]  /*1bd0*/  FFMA.FTZ R13, R22, R13, -0.5 ;  /* 0xbf000000160d7423 */ /* 0x000fc6000001000d */
[----:B------:R-:W-:Y:S01]  /*1be0*/  FFMA.FTZ R23, R50, R23, -0.16684235632419586182 ;  /* 0xbe2ad8b932177423 */ /* 0x000fe20000010017 */
[----:B------:R-:W-:-:S03]  /*1bf0*/  FMUL R13, R22, R13 ;  /* 0x0000000d160d7220 */ /* 0x000fc60000400000 */
[----:B------:R-:W-:Y:S01]  /*1c00*/  FFMA.FTZ R23, R50, R23, 0.20012299716472625732 ;  /* 0x3e4ced0b32177423 */ /* 0x000fe20000010017 */
[----:B------:R-:W-:Y:S01]  /*1c10*/  FFMA.FTZ R51, R22, R13, R22 ;  /* 0x0000000d16337223 */ /* 0x000fe20000010016 */
[----:B------:R-:W-:Y:S02]  /*1c20*/  LOP3.LUT R13, R41, 0x180, RZ, 0xfc, !PT ;  /* 0x00000180290d7812 */ /* 0x000fe400078efcff */
[----:B------:R-:W-:-:S03]  /*1c30*/  FFMA.FTZ R23, R50, R23, -0.24999669194221496582 ;  /* 0xbe7fff2232177423 */ /* 0x000fc60000010017 */
[----:B------:R-:W-:Y:S01]  /*1c40*/  IMAD.IADD R24, R13, 0x1, -R14 ;  /* 0x000000010d187824 */ /* 0x000fe200078e0a0e */
[----:B------:R-:W-:-:S04]  /*1c50*/  FFMA.FTZ R23, R50, R23, 0.33333182334899902344 ;  /* 0x3eaaaa7832177423 */ /* 0x000fc80000010017 */
[----:B------:R-:W-:Y:S01]  /*1c60*/  FFMA.FTZ R23, R50, R23, -0.5 ;  /* 0xbf00000032177423 */ /* 0x000fe20000010017 */
[----:B------:R-:W-:-:S03]  /*1c70*/  IABS R22, R24 ;  /* 0x0000001800167213 */ /* 0x000fc60000000000 */
[C---:B------:R-:W-:Y:S02]  /*1c80*/  FMUL R13, R50.reuse, R23 ;  /* 0x00000017320d7220 */ /* 0x040fe40000400000 */
[----:B------:R-:W-:Y:S02]  /*1c90*/  IMAD.MOV.U32 R23, RZ, RZ, R22 ;  /* 0x000000ffff177224 */ /* 0x000fe400078e0016 */
[----:B------:R-:W-:-:S03]  /*1ca0*/  FFMA.FTZ R50, R50, R13, R50 ;  /* 0x0000000d32327223 */ /* 0x000fc60000010032 */
[----:B------:R-:W-:-:S05]  /*1cb0*/  I2FP.F32.S32 R22, R23 ;  /* 0x0000001700167245 */ /* 0x000fca0000201400 */
[----:B------:R-:W-:-:S05]  /*1cc0*/  FMUL R22, R22, 0.125 ;  /* 0x3e00000016167820 */ /* 0x000fca0000400000 */
[----:B------:R-:W-:-:S13]  /*1cd0*/  FSETP.GEU.AND P6, PT, R22, 1.175494350822287508e-38, PT ;  /* 0x008000001600780b */ /* 0x000fda0003fce000 */
[----:B------:R-:W-:-:S05]  /*1ce0*/  @!P6 FMUL R22, R22, 8388608 ;  /* 0x4b0000001616e820 */ /* 0x000fca0000400000 */
[----:B------:R-:W-:-:S04]  /*1cf0*/  IADD3 R13, R22, -0x3f2aaaab, RZ ;  /* 0xc0d55555160d7810 */ /* 0x000fc80007ffe0ff */
[----:B------:R-:W-:-:S05]  /*1d00*/  LOP3.LUT R13, R13, 0xff800000, RZ, 0xc0, !PT ;  /* 0xff8000000d0d7812 */ /* 0x000fca00078ec0ff */
[----:B------:R-:W-:Y:S01]  /*1d10*/  IMAD.IADD R15, R22, 0x1, -R13 ;  /* 0x00000001160f7824 */ /* 0x000fe200078e0a0d */
[----:B------:R-:W-:-:S03]  /*1d20*/  I2FP.F32.S32 R13, R13 ;  /* 0x0000000d000d7245 */ /* 0x000fc60000201400 */
[----:B------:R-:W-:-:S04]  /*1d30*/  FADD R16, R15, -1 ;  /* 0xbf8000000f107421 */ /* 0x000fc80000000000 */
[----:B------:R-:W-:-:S04]  /*1d40*/  FFMA.FTZ R15, R16, -R7, 0.14084610342979431152 ;  /* 0x3e1039f6100f7423 */ /* 0x000fc80000010807 */
[----:B------:R-:W-:-:S04]  /*1d50*/  FFMA.FTZ R15, R16, R15, -0.12148627638816833496 ;  /* 0xbdf8cdcc100f7423 */ /* 0x000fc8000001000f */
[----:B------:R-:W-:-:S04]  /*1d60*/  FFMA.FTZ R15, R16, R15, 0.13980610668659210205 ;  /* 0x3e0f2955100f7423 */ /* 0x000fc8000001000f */
[----:B------:R-:W-:-:S04]  /*1d70*/  FFMA.FTZ R15, R16, R15, -0.16684235632419586182 ;  /* 0xbe2ad8b9100f7423 */ /* 0x000fc8000001000f */
[----:B------:R-:W-:-:S04]  /*1d80*/  FFMA.FTZ R15, R16, R15, 0.20012299716472625732 ;  /* 0x3e4ced0b100f7423 */ /* 0x000fc8000001000f */
[----:B------:R-:W-:-:S04]  /*1d90*/  FFMA.FTZ R15, R16, R15, -0.24999669194221496582 ;  /* 0xbe7fff22100f7423 */ /* 0x000fc8000001000f */
[----:B------:R-:W-:-:S04]  /*1da0*/  FFMA.FTZ R15, R16, R15, 0.33333182334899902344 ;  /* 0x3eaaaa78100f7423 */ /* 0x000fc8000001000f */
[----:B------:R-:W-:-:S04]  /*1db0*/  FFMA.FTZ R15, R16, R15, -0.5 ;  /* 0xbf000000100f7423 */ /* 0x000fc8000001000f */
[----:B------:R-:W-:-:S04]  /*1dc0*/  FMUL R15, R16, R15 ;  /* 0x0000000f100f7220 */ /* 0x000fc80000400000 */
[----:B------:R-:W-:Y:S01]  /*1dd0*/  FFMA.FTZ R15, R16, R15, R16 ;  /* 0x0000000f100f7223 */ /* 0x000fe20000010010 */
[----:B------:R-:W-:Y:S02]  /*1de0*/  I2FP.F32.S32 R16, R5 ;  /* 0x0000000500107245 */ /* 0x000fe40000201400 */
[----:B------:R-:W-:-:S03]  /*1df0*/  FSEL R5, RZ, -23, P4 ;  /* 0xc1b80000ff057808 */ /* 0x000fc60002000000 */
[----:B------:R-:W-:Y:S01]  /*1e00*/  FFMA.FTZ R16, R16, 1.1920928955078125e-07, R3 ;  /* 0x3400000010107823 */ /* 0x000fe20000010003 */
[----:B------:R-:W-:Y:S01]  /*1e10*/  FSEL R3, RZ, -23, P3 ;  /* 0xc1b80000ff037808 */ /* 0x000fe20001800000 */
[----:B------:R-:W-:Y:S02]  /*1e20*/  FFMA.FTZ R17, R20, 1.1920928955078125e-07, R5 ;  /* 0x3400000014117823 */ /* 0x000fe40000010005 */
[----:B------:R0:W1:Y:S01]  /*1e30*/  F2I.S64.TRUNC R4, R21 ;  /* 0x0000001500047311 */ /* 0x000062000020d900 */
[----:B------:R-:W-:Y:S01]  /*1e40*/  FFMA.FTZ R47, R16, 0.69314718246459960938, R47 ;  /* 0x3f317218102f7823 */ /* 0x000fe2000001002f */
[----:B------:R-:W-:Y:S01]  /*1e50*/  FFMA.FTZ R30, R30, 1.1920928955078125e-07, R3 ;  /* 0x340000001e1e7823 */ /* 0x000fe20000010003 */
[----:B------:R-:W-:Y:S01]  /*1e60*/  FFMA.FTZ R50, R17, 0.69314718246459960938, R50 ;  /* 0x3f31721811327823 */ /* 0x000fe20000010032 */
[----:B------:R-:W-:Y:S02]  /*1e70*/  LOP3.LUT R17, R41, 0x1c0, RZ, 0xfc, !PT ;  /* 0x000001c029117812 */ /* 0x000fe400078efcff */
[----:B------:R-:W-:-:S02]  /*1e80*/  FFMA.FTZ R51, R30, 0.69314718246459960938, R51 ;  /* 0x3f3172181e337823 */ /* 0x000fc40000010033 */
[----:B------:R-:W2:Y:S01]  /*1e90*/  F2I.S64.TRUNC R2, R2 ;  /* 0x0000000200027311 */ /* 0x000ea2000020d900 */
[----:B------:R-:W-:Y:S01]  /*1ea0*/  IMAD.IADD R17, R17, 0x1, -R14 ;  /* 0x0000000111117824 */ /* 0x000fe200078e0a0e */
[----:B0-----:R-:W-:Y:S01]  /*1eb0*/  SEL R21, RZ, 0x10, !P5 ;  /* 0x00000010ff157807 */ /* 0x001fe20006800000 */
[----:B------:R-:W-:Y:S01]  /*1ec0*/  IMAD.MOV.U32 R14, RZ, RZ, R0 ;  /* 0x000000ffff0e7224 */ /* 0x000fe200078e0000 */
[----:B------:R-:W-:Y:S02]  /*1ed0*/  FSEL R0, RZ, -23, P6 ;  /* 0xc1b80000ff007808 */ /* 0x000fe40003000000 */
[----:B------:R-:W-:Y:S02]  /*1ee0*/  IABS R16, R17 ;  /* 0x0000001100107213 */ /* 0x000fe40000000000 */
[----:B-1----:R-:W-:Y:S01]  /*1ef0*/  IADD3 R4, P3, R4, 0x8, RZ ;  /* 0x0000000804047810 */ /* 0x002fe20007f7e0ff */
[----:B------:R-:W-:Y:S01]  /*1f00*/  FFMA.FTZ R0, R13, 1.1920928955078125e-07, R0 ;  /* 0x340000000d007823 */ /* 0x000fe20000010000 */
[----:B------:R-:W-:-:S02]  /*1f10*/  ISETP.GT.AND P5, PT, R11, RZ, PT ;  /* 0x000000ff0b00720c */ /* 0x000fc40003fa4270 */
[----:B------:R-:W-:Y:S01]  /*1f20*/  ISETP.LT.U32.AND P6, PT, R4, 0xf, PT ;  /* 0x0000000f0400780c */ /* 0x000fe20003fc1070 */
[----:B------:R-:W-:Y:S01]  /*1f30*/  IMAD.X R20, RZ, RZ, R5, P3 ;  /* 0x000000ffff147224 */ /* 0x000fe200018e0605 */
[----:B------:R-:W-:Y:S01]  /*1f40*/  FFMA.FTZ R0, R0, 0.69314718246459960938, R15 ;  /* 0x3f31721800007823 */ /* 0x000fe2000001000f */
[----:B--2---:R-:W-:Y:S02]  /*1f50*/  IADD3 R30, P2, R2, 0x8, RZ ;  /* 0x00000008021e7810 */ /* 0x004fe40007f5e0ff */
[----:B------:R-:W-:Y:S02]  /*1f60*/  I2FP.F32.S32 R2, R16 ;  /* 0x0000001000027245 */ /* 0x000fe40000201400 */
[----:B------:R-:W-:Y:S01]  /*1f70*/  IADD3.X R31, RZ, R3, RZ, P2, !PT ;  /* 0x00000003ff1f7210 */ /* 0x000fe200017fe4ff */
[----:B------:R-:W-:Y:S01]  /*1f80*/  FMUL.M8 R3, R9, 0.36067375540733337402 ;  /* 0x3eb8aa3b09037820 */ /* 0x000fe20000700000 */
[----:B------:R-:W-:Y:S01]  /*1f90*/  ISETP.GE.U32.AND P2, PT, R12, 0x8, PT ;  /* 0x000000080c00780c */ /* 0x000fe20003f46070 */
[----:B------:R-:W-:Y:S01]  /*1fa0*/  FMUL R9, R2, 0.125 ;  /* 0x3e00000002097820 */ /* 0x000fe20000400000 */
[----:B------:R-:W-:-:S02]  /*1fb0*/  ISETP.LT.U32.AND P3, PT, R30, 0xf, PT ;  /* 0x0000000f1e00780c */ /* 0x000fc40003f61070 */
[C---:B------:R-:W-:Y:S01]  /*1fc0*/  ISETP.LT.AND.EX P6, PT, R20.reuse, RZ, PT, P6 ;  /* 0x000000ff1400720c */ /* 0x040fe20003fc1360 */
[----:B------:R-:W0:Y:S01]  /*1fd0*/  F2I.S64.TRUNC R2, R3 ;  /* 0x0000000300027311 */ /* 0x000e22000020d900 */
[----:B------:R-:W-:Y:S02]  /*1fe0*/  ISETP.LT.AND.EX P3, PT, R31, RZ, PT, P3 ;  /* 0x000000ff1f00720c */ /* 0x000fe40003f61330 */
[----:B------:R-:W-:Y:S02]  /*1ff0*/  FSETP.GEU.AND P4, PT, R9, 1.175494350822287508e-38, PT ;  /* 0x008000000900780b */ /* 0x000fe40003f8e000 */
[----:B------:R-:W-:Y:S01]  /*2000*/  SEL R5, R31, RZ, P3 ;  /* 0x000000ff1f057207 */ /* 0x000fe20001800000 */
[----:B------:R-:W-:Y:S01]  /*2010*/  IMAD.MOV.U32 R31, RZ, RZ, 0x2 ;  /* 0x00000002ff1f7424 */ /* 0x000fe200078e00ff */
[----:B------:R-:W-:Y:S02]  /*2020*/  SEL R13, R20, RZ, P6 ;  /* 0x000000ff140d7207 */ /* 0x000fe40003000000 */
[----:B------:R-:W-:-:S02]  /*2030*/  @P2 SEL R12, R30, 0xf, P3 ;  /* 0x0000000f1e0c2807 */ /* 0x000fc40001800000 */
[----:B------:R-:W-:-:S04]  /*2040*/  ISETP.GE.U32.AND P3, PT, R14, 0x8, PT ;  /* 0x000000080e00780c */ /* 0x000fc80003f66070 */
[----:B------:R-:W-:Y:S01]  /*2050*/  SEL R13, R13, RZ, P3 ;  /* 0x000000ff0d0d7207 */ /* 0x000fe20001800000 */
[----:B------:R-:W-:-:S08]  /*2060*/  @!P4 FMUL R9, R9, 8388608 ;  /* 0x4b0000000909c820 */ /* 0x000fd00000400000 */
[----:B------:R-:W-:Y:S02]  /*2070*/  @P3 SEL R14, R4, 0xf, P6 ;  /* 0x0000000f040e3807 */ /* 0x000fe40003000000 */
[----:B0-----:R-:W-:Y:S02]  /*2080*/  IADD3 R20, P6, R2, 0x8, RZ ;  /* 0x0000000802147810 */ /* 0x001fe40007fde0ff */
[----:B------:R-:W-:-:S03]  /*2090*/  IADD3 R2, R9, -0x3f2aaaab, RZ ;  /* 0xc0d5555509027810 */ /* 0x000fc60007ffe0ff */
[----:B------:R-:W-:Y:S01]  /*20a0*/  IMAD.X R4, RZ, RZ, R3, P6 ;  /* 0x000000ffff047224 */ /* 0x000fe200030e0603 */
[----:B------:R-:W-:Y:S02]  /*20b0*/  LOP3.LUT R2, R2, 0xff800000, RZ, 0xc0, !PT ;  /* 0xff80000002027812 */ /* 0x000fe400078ec0ff */
[----:B------:R-:W-:Y:S02]  /*20c0*/  ISETP.GE.U32.AND P6, PT, R6, 0x8, PT ;  /* 0x000000080600780c */ /* 0x000fe40003fc6070 */
[----:B------:R-:W-:Y:S01]  /*20d0*/  SEL R3, RZ, 0x10, !P0 ;  /* 0x00000010ff037807 */ /* 0x000fe20004000000 */
[----:B------:R-:W-:Y:S01]  /*20e0*/  IMAD.IADD R15, R9, 0x1, -R2 ;  /* 0x00000001090f7824 */ /* 0x000fe200078e0a02 */
[----:B------:R-:W-:Y:S02]  /*20f0*/  ISETP.LT.U32.AND P0, PT, R20, 0xf, PT ;  /* 0x0000000f1400780c */ /* 0x000fe40003f01070 */
[----:B------:R-:W-:Y:S01]  /*2100*/  I2FP.F32.S32 R2, R2 ;  /* 0x0000000200027245 */ /* 0x000fe20000201400 */
[----:B------:R-:W-:Y:S01]  /*2110*/  FADD R54, R15, -1 ;  /* 0xbf8000000f367421 */ /* 0x000fe20000000000 */
[----:B------:R-:W-:-:S03]  /*2120*/  ISETP.LT.AND.EX P0, PT, R4, RZ, PT, P0 ;  /* 0x000000ff0400720c */ /* 0x000fc60003f01300 */
[----:B------:R-:W-:Y:S01]  /*2130*/  FFMA.FTZ R15, R54, -R7, 0.14084610342979431152 ;  /* 0x3e1039f6360f7423 */ /* 0x000fe20000010807 */
[----:B------:R-:W-:Y:S02]  /*2140*/  SEL R4, R4, RZ, P0 ;  /* 0x000000ff04047207 */ /* 0x000fe40000000000 */
[----:B------:R-:W-:Y:S01]  /*2150*/  @P6 SEL R6, R20, 0xf, P0 ;  /* 0x0000000f14066807 */ /* 0x000fe20000000000 */
[----:B------:R-:W-:Y:S01]  /*2160*/  FFMA.FTZ R15, R54, R15, -0.12148627638816833496 ;  /* 0xbdf8cdcc360f7423 */ /* 0x000fe2000001000f */
[----:B------:R-:W-:Y:S02]  /*2170*/  IADD3 R20, P3, R14, R21, RZ ;  /* 0x000000150e147210 */ /* 0x000fe40007f7e0ff */
[----:B------:R-:W-:Y:S01]  /*2180*/  SEL R21, RZ, 0x10, !P1 ;  /* 0x00000010ff157807 */ /* 0x000fe20004800000 */
[----:B------:R-:W-:Y:S01]  /*2190*/  FFMA.FTZ R15, R54, R15, 0.13980610668659210205 ;  /* 0x3e0f2955360f7423 */ /* 0x000fe2000001000f */
[----:B------:R-:W-:Y:S02]  /*21a0*/  IADD3.X R13, RZ, R13, RZ, P3, !PT ;  /* 0x0000000dff0d7210 */ /* 0x000fe40001ffe4ff */
[----:B------:R-:W-:Y:S01]  /*21b0*/  IADD3 R3, P3, R12, R3, RZ ;  /* 0x000000030c037210 */ /* 0x000fe20007f7e0ff */
[----:B------:R-:W-:Y:S01]  /*21c0*/  FFMA.FTZ R15, R54, R15, -0.16684235632419586182 ;  /* 0xbe2ad8b9360f7423 */ /* 0x000fe2000001000f */
[----:B------:R-:W-:-:S03]  /*21d0*/  IADD3 R6, P1, R6, R21, RZ ;  /* 0x0000001506067210 */ /* 0x000fc60007f3e0ff */
[----:B------:R-:W-:-:S04]  /*21e0*/  FFMA.FTZ R15, R54, R15, 0.20012299716472625732 ;  /* 0x3e4ced0b360f7423 */ /* 0x000fc8000001000f */
[----:B------:R-:W-:-:S04]  /*21f0*/  FFMA.FTZ R15, R54, R15, -0.24999669194221496582 ;  /* 0xbe7fff22360f7423 */ /* 0x000fc8000001000f */
[----:B------:R-:W-:-:S04]  /*2200*/  FFMA.FTZ R15, R54, R15, 0.33333182334899902344 ;  /* 0x3eaaaa78360f7423 */ /* 0x000fc8000001000f */
[----:B------:R-:W-:-:S04]  /*2210*/  FFMA.FTZ R15, R54, R15, -0.5 ;  /* 0xbf000000360f7423 */ /* 0x000fc8000001000f */
[----:B------:R-:W-:-:S04]  /*2220*/  FMUL R15, R54, R15 ;  /* 0x0000000f360f7220 */ /* 0x000fc80000400000 */
[----:B------:R-:W-:Y:S01]  /*2230*/  FFMA.FTZ R54, R54, R15, R54 ;  /* 0x0000000f36367223 */ /* 0x000fe20000010036 */
[----:B------:R-:W-:Y:S02]  /*2240*/  IABS R15, R11 ;  /* 0x0000000b000f7213 */ /* 0x000fe40000000000 */
[----:B------:R-:W-:Y:S02]  /*2250*/  SEL R11, R5, RZ, P2 ;  /* 0x000000ff050b7207 */ /* 0x000fe40001000000 */
[----:B------:R-:W-:Y:S02]  /*2260*/  I2FP.F32.S32 R14, R15 ;  /* 0x0000000f000e7245 */ /* 0x000fe40000201400 */
[----:B------:R-:W-:Y:S01]  /*2270*/  SHF.R.U32.HI R5, RZ, 0x1a, R13 ;  /* 0x0000001aff057819 */ /* 0x000fe2000001160d */
[----:B------:R-:W-:Y:S01]  /*2280*/  IMAD.X R12, RZ, RZ, R11, P3 ;  /* 0x000000ffff0c7224 */ /* 0x000fe200018e060b */
[----:B------:R-:W-:Y:S01]  /*2290*/  FSEL R11, RZ, -23, P4 ;  /* 0xc1b80000ff0b7808 */ /* 0x000fe20002000000 */
[----:B------:R-:W-:Y:S01]  /*22a0*/  FMUL R14, R14, 0.125 ;  /* 0x3e0000000e0e7820 */ /* 0x000fe20000400000 */
[----:B------:R-:W-:-:S03]  /*22b0*/  LOP3.LUT R5, R5, 0x20, RZ, 0xc0, !PT ;  /* 0x0000002005057812 */ /* 0x000fc600078ec0ff */
[----:B------:R-:W-:Y:S01]  /*22c0*/  FFMA.FTZ R11, R2, 1.1920928955078125e-07, R11 ;  /* 0x34000000020b7823 */ /* 0x000fe2000001000b */
[----:B------:R-:W-:Y:S02]  /*22d0*/  FSETP.GEU.AND P2, PT, R14, 1.175494350822287508e-38, PT ;  /* 0x008000000e00780b */ /* 0x000fe40003f4e000 */
[----:B------:R-:W-:Y:S02]  /*22e0*/  IADD3 R5, P3, R5, R20, RZ ;  /* 0x0000001405057210 */ /* 0x000fe40007f7e0ff */
[----:B------:R-:W-:Y:S02]  /*22f0*/  SHF.R.U32.HI R20, RZ, 0x1a, R12 ;  /* 0x0000001aff147819 */ /* 0x000fe4000001160c */
[----:B------:R-:W-:Y:S01]  /*2300*/  FSEL R2, RZ, -23, P2 ;  /* 0xc1b80000ff027808 */ /* 0x000fe20001000000 */
[----:B------:R-:W-:Y:S01]  /*2310*/  IMAD.X R13, RZ, RZ, R13, P3 ;  /* 0x000000ffff0d7224 */ /* 0x000fe200018e060d */
[----:B------:R-:W-:-:S04]  /*2320*/  LOP3.LUT R20, R20, 0x20, RZ, 0xc0, !PT ;  /* 0x0000002014147812 */ /* 0x000fc800078ec0ff */
[----:B------:R-:W-:Y:S01]  /*2330*/  IADD3 R20, P4, R20, R3, RZ ;  /* 0x0000000314147210 */ /* 0x000fe20007f9e0ff */
[----:B------:R-:W-:-:S03]  /*2340*/  @!P2 FMUL R14, R14, 8388608 ;  /* 0x4b0000000e0ea820 */ /* 0x000fc60000400000 */
[----:B------:R-:W-:Y:S01]  /*2350*/  LOP3.LUT R5, R20, R5, RZ, 0xfc, !PT ;  /* 0x0000000514057212 */ /* 0x000fe200078efcff */
[----:B------:R-:W-:Y:S01]  /*2360*/  IMAD.X R12, RZ, RZ, R12, P4 ;  /* 0x000000ffff0c7224 */ /* 0x000fe200020e060c */
[C---:B------:R-:W-:Y:S02]  /*2370*/  IADD3 R3, R14.reuse, -0x3f2aaaab, RZ ;  /* 0xc0d555550e037810 */ /* 0x040fe40007ffe0ff */
[----:B------:R-:W-:Y:S02]  /*2380*/  ISETP.GE.U32.AND P2, PT, R14, 0x7f800000, PT ;  /* 0x7f8000000e00780c */ /* 0x000fe40003f46070 */
[----:B------:R-:W-:-:S05]  /*2390*/  LOP3.LUT R3, R3, 0xff800000, RZ, 0xc0, !PT ;  /* 0xff80000003037812 */ /* 0x000fca00078ec0ff */
[----:B------:R-:W-:Y:S01]  /*23a0*/  IMAD.IADD R20, R14, 0x1, -R3 ;  /* 0x000000010e147824 */ /* 0x000fe200078e0a03 */
[----:B------:R-:W-:-:S03]  /*23b0*/  I2FP.F32.S32 R3, R3 ;  /* 0x0000000300037245 */ /* 0x000fc60000201400 */
[----:B------:R-:W-:Y:S02]  /*23c0*/  FADD R20, R20, -1 ;  /* 0xbf80000014147421 */ /* 0x000fe40000000000 */
[----:B------:R-:W-:Y:S01]  /*23d0*/  FFMA.FTZ R2, R3, 1.1920928955078125e-07, R2 ;  /* 0x3400000003027823 */ /* 0x000fe20000010002 */
[----:B------:R-:W-:Y:S01]  /*23e0*/  @P2 IMAD.MOV.U32 R3, RZ, RZ, 0x7f800000 ;  /* 0x7f800000ff032424 */ /* 0x000fe200078e00ff */
        /* <DEDUP_REMOVED lines=9> */
[----:B------:R-:W-:-:S04]  /*2480*/  FFMA.FTZ R7, R20, R7, R20 ;  /* 0x0000000714077223 */ /* 0x000fc80000010014 */
[----:B------:R-:W-:Y:S01]  /*2490*/  FFMA.FTZ R2, R2, 0.69314718246459960938, R7 ;  /* 0x3f31721802027823 */ /* 0x000fe20000010007 */
[----:B------:R-:W-:Y:S01]  /*24a0*/  @P2 FFMA.FTZ R2, R14, R3, +INF ;  /* 0x7f8000000e022423 */ /* 0x000fe20000010003 */
[----:B------:R-:W-:Y:S02]  /*24b0*/  ISETP.GE.U32.AND P2, PT, R15, 0x8, PT ;  /* 0x000000080f00780c */ /* 0x000fe40003f46070 */
[----:B------:R-:W-:Y:S01]  /*24c0*/  SEL R14, RZ, 0x10, !P5 ;  /* 0x00000010ff0e7807 */ /* 0x000fe20006800000 */
[----:B------:R-:W-:-:S06]  /*24d0*/  FMUL.M8 R2, R2, 0.36067375540733337402 ;  /* 0x3eb8aa3b02027820 */ /* 0x000fcc0000700000 */
[----:B------:R-:W0:Y:S02]  /*24e0*/  F2I.S64.TRUNC R2, R2 ;  /* 0x0000000200027311 */ /* 0x000e24000020d900 */
[----:B0-----:R-:W-:Y:S02]  /*24f0*/  IADD3 R7, P3, R2, 0x8, RZ ;  /* 0x0000000802077810 */ /* 0x001fe40007f7e0ff */
[----:B------:R-:W-:Y:S02]  /*2500*/  LOP3.LUT R2, R12, R13, RZ, 0xfc, !PT ;  /* 0x0000000d0c027212 */ /* 0x000fe400078efcff */
[----:B------:R-:W-:Y:S02]  /*2510*/  IADD3.X R3, RZ, R3, RZ, P3, !PT ;  /* 0x00000003ff037210 */ /* 0x000fe40001ffe4ff */
[----:B------:R-:W-:Y:S02]  /*2520*/  ISETP.LT.U32.AND P3, PT, R7, 0xf, PT ;  /* 0x0000000f0700780c */ /* 0x000fe40003f61070 */
[----:B------:R-:W-:-:S02]  /*2530*/  SEL R12, R4, RZ, P6 ;  /* 0x000000ff040c7207 */ /* 0x000fc40003000000 */
[----:B------:R-:W-:-:S03]  /*2540*/  ISETP.LT.AND.EX P3, PT, R3, RZ, PT, P3 ;  /* 0x000000ff0300720c */ /* 0x000fc60003f61330 */
[----:B------:R-:W-:Y:S01]  /*2550*/  IMAD.X R12, RZ, RZ, R12, P1 ;  /* 0x000000ffff0c7224 */ /* 0x000fe200008e060c */
[----:B------:R-:W-:Y:S02]  /*2560*/  @P2 SEL R15, R7, 0xf, P3 ;  /* 0x0000000f070f2807 */ /* 0x000fe40001800000 */
[----:B------:R-:W-:Y:S02]  /*2570*/  SEL R3, R3, RZ, P3 ;  /* 0x000000ff03037207 */ /* 0x000fe40001800000 */
[----:B------:R-:W-:Y:S02]  /*2580*/  IADD3 R15, P0, R15, R14, RZ ;  /* 0x0000000e0f0f7210 */ /* 0x000fe40007f1e0ff */
[----:B------:R-:W-:Y:S02]  /*2590*/  SEL R3, R3, RZ, P2 ;  /* 0x000000ff03037207 */ /* 0x000fe40001000000 */
[----:B------:R-:W-:-:S03]  /*25a0*/  SHF.R.U32.HI R13, RZ, 0x1a, R12 ;  /* 0x0000001aff0d7819 */ /* 0x000fc6000001160c */
[----:B------:R-:W-:Y:S01]  /*25b0*/  IMAD.X R3, RZ, RZ, R3, P0 ;  /* 0x000000ffff037224 */ /* 0x000fe200000e0603 */
[----:B------:R-:W-:-:S04]  /*25c0*/  LOP3.LUT R13, R13, 0x20, RZ, 0xc0, !PT ;  /* 0x000000200d0d7812 */ /* 0x000fc800078ec0ff */
[----:B------:R-:W-:Y:S02]  /*25d0*/  SHF.R.U32.HI R4, RZ, 0x1a, R3 ;  /* 0x0000001aff047819 */ /* 0x000fe40000011603 */
[----:B------:R-:W-:Y:S02]  /*25e0*/  IADD3 R13, P2, R13, R6, RZ ;  /* 0x000000060d0d7210 */ /* 0x000fe40007f5e0ff */
[----:B------:R-:W-:Y:S01]  /*25f0*/  LOP3.LUT R6, R4, 0x20, RZ, 0xc0, !PT ;  /* 0x0000002004067812 */ /* 0x000fe200078ec0ff */
[----:B------:R-:W-:-:S03]  /*2600*/  IMAD.SHL.U32 R4, R43, 0x8, RZ ;  /* 0x000000082b047824 */ /* 0x000fc600078e00ff */
[----:B------:R-:W-:Y:S02]  /*2610*/  IADD3 R6, P3, R6, R15, RZ ;  /* 0x0000000f06067210 */ /* 0x000fe40007f7e0ff */
[----:B------:R-:W-:Y:S02]  /*2620*/  LOP3.LUT R7, R4, 0x1f8, RZ, 0xc0, !PT ;  /* 0x000001f804077812 */ /* 0x000fe400078ec0ff */
[----:B------:R-:W-:Y:S01]  /*2630*/  LOP3.LUT R13, R5, R13, R6, 0xfe, !PT ;  /* 0x0000000d050d7212 */ /* 0x000fe200078efe06 */
[----:B------:R-:W-:Y:S01]  /*2640*/  IMAD.SHL.U32 R5, R43, 0x10, RZ ;  /* 0x000000102b057824 */ /* 0x000fe200078e00ff */
[----:B------:R-:W-:Y:S02]  /*2650*/  LEA R48, R48, R7, 0x9 ;  /* 0x0000000730307211 */ /* 0x000fe400078e48ff */
[----:B------:R-:W-:Y:S02]  /*2660*/  SHF.R.U32.HI R4, RZ, 0x2, R43 ;  /* 0x00000002ff047819 */ /* 0x000fe4000001162b */
[----:B------:R-:W-:Y:S01]  /*2670*/  LOP3.LUT R5, R5, 0x1ff0, RZ, 0xc0, !PT ;  /* 0x00001ff005057812 */ /* 0x000fe200078ec0ff */
[----:B------:R-:W-:Y:S01]  /*2680*/  IMAD.WIDE R30, R48, R31, c[0x0][0x160] ;  /* 0x00005800301e7625 */ /* 0x000fe200078e021f */
[----:B------:R-:W-:-:S05]  /*2690*/  LOP3.LUT R4, R4, 0x70, RZ, 0xc0, !PT ;  /* 0x0000007004047812 */ /* 0x000fca00078ec0ff */
[----:B------:R-:W-:Y:S02]  /*26a0*/  IMAD.IADD R49, R4, 0x1, R5 ;  /* 0x0000000104317824 */ /* 0x000fe400078e0205 */
[----:B------:R-:W2:Y:S01]  /*26b0*/  LDG.E.EL.128 R4, [R30.64] ;  /* 0x000000041e047981 */ /* 0x000ea2000c2e1d00 */
[----:B------:R-:W-:Y:S01]  /*26c0*/  ISETP.GE.U32.AND P0, PT, R36, 0x7f800000, PT ;  /* 0x7f8000002400780c */ /* 0x000fe20003f06070 */
[----:B------:R-:W-:Y:S01]  /*26d0*/  IMAD.X R12, RZ, RZ, R12, P2 ;  /* 0x000000ffff0c7224 */ /* 0x000fe200010e060c */
[----:B------:R-:W-:Y:S01]  /*26e0*/  ISETP.GE.U32.AND P1, PT, R35, 0x7f800000, PT ;  /* 0x7f8000002300780c */ /* 0x000fe20003f26070 */
[----:B------:R-:W-:Y:S01]  /*26f0*/  IMAD.X R3, RZ, RZ, R3, P3 ;  /* 0x000000ffff037224 */ /* 0x000fe200018e0603 */
[----:B------:R-:W-:Y:S01]  /*2700*/  ISETP.GE.U32.AND P6, PT, R45, 0x7f800000, PT ;  /* 0x7f8000002d00780c */ /* 0x000fe20003fc6070 */
[----:B------:R-:W-:Y:S01]  /*2710*/  FFMA.FTZ R54, R11, 0.69314718246459960938, R54 ;  /* 0x3f3172180b367823 */ /* 0x000fe20000010036 */
[----:B------:R-:W-:Y:S02]  /*2720*/  LOP3.LUT R8, R8, R13, RZ, 0xfc, !PT ;  /* 0x0000000d08087212 */ /* 0x000fe400078efcff */
[----:B------:R-:W-:-:S02]  /*2730*/  LOP3.LUT R3, R2, R12, R3, 0xfe, !PT ;  /* 0x0000000c02037212 */ /* 0x000fc400078efe03 */
[----:B------:R-:W-:Y:S02]  /*2740*/  ISETP.GE.U32.AND P2, PT, R53, 0x7f800000, PT ;  /* 0x7f8000003500780c */ /* 0x000fe40003f46070 */
[----:B------:R-:W-:Y:S02]  /*2750*/  LOP3.LUT R10, R10, R3, RZ, 0xfc, !PT ;  /* 0x000000030a0a7212 */ /* 0x000fe400078efcff */
[----:B------:R-:W-:Y:S01]  /*2760*/  @P0 MOV R15, 0x7f800000 ;  /* 0x7f800000000f0802 */ /* 0x000fe20000000f00 */
[----:B------:R-:W-:Y:S01]  /*2770*/  @P1 IMAD.MOV.U32 R14, RZ, RZ, 0x7f800000 ;  /* 0x7f800000ff0e1424 */ /* 0x000fe200078e00ff */
[----:B------:R-:W-:Y:S01]  /*2780*/  ISETP.GE.U32.AND P3, PT, R52, 0x7f800000, PT ;  /* 0x7f8000003400780c */ /* 0x000fe20003f66070 */
[----:B------:R-:W-:Y:S01]  /*2790*/  @P6 IMAD.MOV.U32 R2, RZ, RZ, 0x7f800000 ;  /* 0x7f800000ff026424 */ /* 0x000fe200078e00ff */
[----:B------:R-:W-:Y:S01]  /*27a0*/  ISETP.GE.U32.AND P4, PT, R22, 0x7f800000, PT ;  /* 0x7f8000001600780c */ /* 0x000fe20003f86070 */
[----:B------:R-:W-:Y:S01]  /*27b0*/  @P0 FFMA.FTZ R19, R36, R15, +INF ;  /* 0x7f80000024130423 */ /* 0x000fe2000001000f */
[----:B------:R-:W-:Y:S01]  /*27c0*/  ISETP.GE.U32.AND P0, PT, R8, 0x20, PT ;  /* 0x000000200800780c */ /* 0x000fe20003f06070 */
[----:B------:R-:W-:Y:S01]  /*27d0*/  @P1 FFMA.FTZ R18, R35, R14, +INF ;  /* 0x7f80000023121423 */ /* 0x000fe2000001000e */
[----:B------:R-:W-:Y:S01]  /*27e0*/  ISETP.GE.U32.AND P1, PT, R46, 0x7f800000, PT ;  /* 0x7f8000002e00780c */ /* 0x000fe20003f26070 */
[----:B------:R-:W-:Y:S01]  /*27f0*/  @P6 FFMA.FTZ R44, R45, R2, +INF ;  /* 0x7f8000002d2c6423 */ /* 0x000fe20000010002 */
[----:B------:R-:W-:-:S02]  /*2800*/  ISETP.GE.U32.AND P5, PT, R9, 0x7f800000, PT ;  /* 0x7f8000000900780c */ /* 0x000fc40003fa6070 */
[----:B------:R-:W-:Y:S02]  /*2810*/  ISETP.GE.U32.AND.EX P0, PT, R10, RZ, PT, P0 ;  /* 0x000000ff0a00720c */ /* 0x000fe40003f06100 */
[----:B------:R-:W-:Y:S02]  /*2820*/  @P2 MOV R2, 0x7f800000 ;  /* 0x7f80000000022802 */ /* 0x000fe40000000f00 */
[----:B------:R-:W-:-:S03]  /*2830*/  LOP3.LUT R55, R43, 0x7, RZ, 0xc0, !PT ;  /* 0x000000072b377812 */ /* 0x000fc600078ec0ff */
[----:B------:R-:W-:Y:S02]  /*2840*/  @P2 FFMA.FTZ R51, R53, R2, +INF ;  /* 0x7f80000035332423 */ /* 0x000fe40000010002 */
[----:B------:R-:W-:-:S04]  /*2850*/  @P1 IMAD.MOV.U32 R3, RZ, RZ, 0x7f800000 ;  /* 0x7f800000ff031424 */ /* 0x000fc800078e00ff */
[----:B------:R-:W-:Y:S01]  /*2860*/  @P1 FFMA.FTZ R47, R46, R3, +INF ;  /* 0x7f8000002e2f1423 */ /* 0x000fe20000010003 */
[----:B--2---:R0:W-:Y:S02]  /*2870*/  STS.128 [R49], R4 ;  /* 0x0000000431007388 */ /* 0x0041e40000000c00 */
[----:B0-----:R-:W-:Y:S02]  /*2880*/  @P3 IMAD.MOV.U32 R5, RZ, RZ, 0x7f800000 ;  /* 0x7f800000ff053424 */ /* 0x001fe400078e00ff */
[----:B------:R-:W-:Y:S02]  /*2890*/  @P4 IMAD.MOV.U32 R7, RZ, RZ, 0x7f800000 ;  /* 0x7f800000ff074424 */ /* 0x000fe400078e00ff */
[----:B------:R-:W-:Y:S01]  /*28a0*/  @P5 IMAD.MOV.U32 R4, RZ, RZ, 0x7f800000 ;  /* 0x7f800000ff045424 */ /* 0x000fe200078e00ff */
[----:B------:R-:W-:Y:S01]  /*28b0*/  @P3 FFMA.FTZ R50, R52, R5, +INF ;  /* 0x7f80000034323423 */ /* 0x000fe20000010005 */
[----:B------:R-:W-:Y:S02]  /*28c0*/  @P4 FFMA.FTZ R0, R22, R7, +INF ;  /* 0x7f80000016004423 */ /* 0x000fe40000010007 */
[----:B------:R-:W-:Y:S01]  /*28d0*/  @P5 FFMA.FTZ R54, R9, R4, +INF ;  /* 0x7f80000009365423 */ /* 0x000fe20000010004 */
[----:B------:R-:W-:Y:S06]  /*28e0*/  BAR.SYNC.DEFER_BLOCKING 0x0 ;  /* 0x0000000000007b1d */ /* 0x000fec0000010000 */
[----:B------:R-:W-:Y:S05]  /*28f0*/  @!P0 BRA `(.L_x_0) ;  /* 0x0000013000008947 */ /* 0x000fea0003800000 */
[----:B------:R-:W-:Y:S01]  /*2900*/  MOV R2, 0x0 ;  /* 0x0000000000027802 */ /* 0x000fe20000000f00 */
[----:B------:R-:W-:Y:S01]  /*2910*/  IMAD.MOV.U32 R4, RZ, RZ, c[0x4][0x18] ;  /* 0x01000600ff047624 */ /* 0x000fe200078e00ff */
[----:B------:R-:W-:Y:S01]  /*2920*/  MOV R5, c[0x4][0x1c] ;  /* 0x0100070000057a02 */ /* 0x000fe20000000f00 */
[----:B------:R-:W-:Y:S01]  /*2930*/  IMAD.MOV.U32 R6, RZ, RZ, c[0x4][0x10] ;  /* 0x01000400ff067624 */ /* 0x000fe200078e00ff */
[----:B------:R-:W-:Y:S01]  /*2940*/  MOV R11, c[0x4][0xc] ;  /* 0x01000300000b7a02 */ /* 0x000fe20000000f00 */
[----:B------:R-:W-:Y:S01]  /*2950*/  IMAD.MOV.U32 R7, RZ, RZ, c[0x4][0x14] ;  /* 0x01000500ff077624 */ /* 0x000fe200078e00ff */
[----:B------:R-:W0:Y:S01]  /*2960*/  LDC.64 R2, c[0x4][R2] ;  /* 0x0100000002027b82 */ /* 0x000e220000000a00 */
[----:B------:R-:W-:-:S02]  /*2970*/  IMAD.MOV.U32 R8, RZ, RZ, 0x44 ;  /* 0x00000044ff087424 */ /* 0x000fc400078e00ff */
[----:B------:R-:W-:Y:S02]  /*2980*/  IMAD.MOV.U32 R10, RZ, RZ, c[0x4][0x8] ;  /* 0x01000200ff0a7624 */ /* 0x000fe400078e00ff */
[----:B------:R-:W-:Y:S02]  /*2990*/  IMAD.MOV.U32 R12, RZ, RZ, 0x1 ;  /* 0x00000001ff0c7424 */ /* 0x000fe400078e00ff */
[----:B------:R-:W-:Y:S02]  /*29a0*/  IMAD.MOV.U32 R13, RZ, RZ, RZ ;  /* 0x000000ffff0d7224 */ /* 0x000fe400078e00ff */
[----:B------:R-:W-:Y:S01]  /*29b0*/  LEPC R14 ;  /* 0x00000000000e734e */ /* 0x000fe20000000000 */
[----:B------:R-:W-:Y:S02]  /*29c0*/  MOV R21, 0x2a30 ;  /* 0x00002a3000157802 */ /* 0x000fe40000000f00 */
[----:B------:R-:W-:Y:S02]  /*29d0*/  MOV R20, 0x29b0 ;  /* 0x000029b000147802 */ /* 0x000fe40000000f00 */
[----:B------:R-:W-:Y:S02]  /*29e0*/  MOV R57, 0x0 ;  /* 0x0000000000397802 */ /* 0x000fe40000000f00 */
[----:B------:R-:W-:-:S02]  /*29f0*/  MOV R56, 0x0 ;  /* 0x0000000000387802 */ /* 0x000fc40000000f00 */
[----:B------:R-:W-:-:S04]  /*2a00*/  IADD3 R20, P0, P1, -R20, R21, R14 ;  /* 0x0000001514147210 */ /* 0x000fc8000791e10e */
[----:B------:R-:W-:-:S04]  /*2a10*/  IADD3.X R21, ~R56, R57, R15, P0, P1 ;  /* 0x0000003938157210 */ /* 0x000fc800007e250f */
[----:B0-----:R-:W-:Y:S05]  /*2a20*/  CALL.ABS.NOINC R2 ;  /* 0x0000000002007343 */ /* 0x001fea0003c00000 */
.L_x_0:
[----:B------:R-:W-:Y:S01]  /*2a30*/  FMUL.M8 R50, R50, 0.36067375540733337402 ;  /* 0x3eb8aa3b32327820 */ /* 0x000fe20000700000 */
[----:B------:R-:W-:Y:S01]  /*2a40*/  FSETP.NEU.AND P0, PT, R52, RZ, PT ;  /* 0x000000ff3400720b */ /* 0x000fe20003f0d000 */
[----:B------:R-:W-:Y:S01]  /*2a50*/  FMUL.M8 R51, R51, 0.36067375540733337402 ;  /* 0x3eb8aa3b33337820 */ /* 0x000fe20000700000 */
[----:B------:R-:W-:Y:S01]  /*2a60*/  FMUL.M8 R47, R47, 0.36067375540733337402 ;  /* 0x3eb8aa3b2f2f7820 */ /* 0x000fe20000700000 */
[----:B------:R-:W-:Y:S01]  /*2a70*/  FMUL.M8 R44, R44, 0.36067375540733337402 ;  /* 0x3eb8aa3b2c2c7820 */ /* 0x000fe20000700000 */
[----:B------:R-:W-:Y:S01]  /*2a80*/  FSEL R2, R50, -INF , P0 ;  /* 0xff80000032027808 */ /* 0x000fe20000000000 */
[----:B------:R-:W-:Y:S01]  /*2a90*/  FMUL.M8 R19, R19, 0.36067375540733337402 ;  /* 0x3eb8aa3b13137820 */ /* 0x000fe20000700000 */
[----:B------:R-:W-:Y:S01]  /*2aa0*/  FSETP.NEU.AND P0, PT, R53, RZ, PT ;  /* 0x000000ff3500720b */ /* 0x000fe20003f0d000 */
[----:B------:R-:W-:Y:S01]  /*2ab0*/  FMUL.M8 R18, R18, 0.36067375540733337402 ;  /* 0x3eb8aa3b12127820 */ /* 0x000fe20000700000 */
[----:B------:R-:W-:Y:S01]  /*2ac0*/  ISETP.GE.U32.AND P5, PT, R38, 0x8, PT ;  /* 0x000000082600780c */ /* 0x000fe20003fa6070 */
[----:B------:R-:W-:Y:S01]  /*2ad0*/  WARPSYNC 0xffffffff ;  /* 0xffffffff00007948 */ /* 0x000fe20003800000 */
[----:B------:R-:W-:Y:S01]  /*2ae0*/  FSEL R4, R51, -INF , P0 ;  /* 0xff80000033047808 */ /* 0x000fe20000000000 */
[----:B------:R-:W0:Y:S01]  /*2af0*/  F2I.S64.TRUNC R2, R2 ;  /* 0x0000000200027311 */ /* 0x000e22000020d900 */
[----:B------:R-:W-:-:S02]  /*2b00*/  FSETP.NEU.AND P0, PT, R46, RZ, PT ;  /* 0x000000ff2e00720b */ /* 0x000fc40003f0d000 */
[----:B------:R-:W-:Y:S02]  /*2b10*/  ISETP.GT.AND P4, PT, R34, RZ, PT ;  /* 0x000000ff2200720c */ /* 0x000fe40003f84270 */
[----:B------:R-:W-:Y:S02]  /*2b20*/  FSEL R6, R47, -INF , P0 ;  /* 0xff8000002f067808 */ /* 0x000fe40000000000 */
[----:B------:R-:W-:Y:S01]  /*2b30*/  FSETP.NEU.AND P0, PT, R45, RZ, PT ;  /* 0x000000ff2d00720b */ /* 0x000fe20003f0d000 */
[----:B------:R-:W1:Y:S01]  /*2b40*/  F2I.S64.TRUNC R4, R4 ;  /* 0x0000000400047311 */ /* 0x000e62000020d900 */
[----:B------:R-:W-:Y:S02]  /*2b50*/  ISETP.GT.AND P1, PT, R40, RZ, PT ;  /* 0x000000ff2800720c */ /* 0x000fe40003f24270 */
[----:B------:R-:W-:Y:S02]  /*2b60*/  FSEL R10, R44, -INF , P0 ;  /* 0xff8000002c0a7808 */ /* 0x000fe40000000000 */
[----:B------:R-:W-:-:S03]  /*2b70*/  FSETP.NEU.AND P0, PT, R36, RZ, PT ;  /* 0x000000ff2400720b */ /* 0x000fc60003f0d000 */
[----:B------:R-:W2:Y:S01]  /*2b80*/  F2I.S64.TRUNC R6, R6 ;  /* 0x0000000600067311 */ /* 0x000ea2000020d900 */
[----:B------:R-:W-:Y:S02]  /*2b90*/  FSEL R12, R19, -INF , P0 ;  /* 0xff800000130c7808 */ /* 0x000fe40000000000 */
[----:B------:R-:W-:Y:S02]  /*2ba0*/  FSETP.NEU.AND P0, PT, R35, RZ, PT ;  /* 0x000000ff2300720b */ /* 0x000fe40003f0d000 */
[----:B0-----:R-:W-:Y:S02]  /*2bb0*/  IADD3 R2, P2, R2, 0x8, RZ ;  /* 0x0000000802027810 */ /* 0x001fe40007f5e0ff */
[----:B------:R-:W-:Y:S01]  /*2bc0*/  FSEL R14, R18, -INF , P0 ;  /* 0xff800000120e7808 */ /* 0x000fe20000000000 */
[----:B------:R-:W0:Y:S01]  /*2bd0*/  F2I.S64.TRUNC R10, R10 ;  /* 0x0000000a000a7311 */ /* 0x000e22000020d900 */
[----:B-1----:R-:W-:Y:S01]  /*2be0*/  IADD3 R19, P3, R4, 0x8, RZ ;  /* 0x0000000804137810 */ /* 0x002fe20007f7e0ff */
[----:B------:R-:W-:Y:S01]  /*2bf0*/  IMAD.X R3, RZ, RZ, R3, P2 ;  /* 0x000000ffff037224 */ /* 0x000fe200010e0603 */
[----:B------:R-:W-:-:S03]  /*2c00*/  ISETP.GT.AND P0, PT, R39, RZ, PT ;  /* 0x000000ff2700720c */ /* 0x000fc60003f04270 */
[----:B------:R-:W-:Y:S02]  /*2c10*/  IMAD.X R8, RZ, RZ, R5, P3 ;  /* 0x000000ffff087224 */ /* 0x000fe400018e0605 */
[----:B------:R-:W1:Y:S01]  /*2c20*/  F2I.S64.TRUNC R12, R12 ;  /* 0x0000000c000c7311 */ /* 0x000e62000020d900 */
[----:B--2---:R-:W-:Y:S02]  /*2c30*/  IADD3 R5, P3, R6, 0x8, RZ ;  /* 0x0000000806057810 */ /* 0x004fe40007f7e0ff */
[----:B------:R-:W-:-:S05]  /*2c40*/  SEL R6, RZ, 0x10, !P0 ;  /* 0x00000010ff067807 */ /* 0x000fca0004000000 */
[----:B------:R-:W2:Y:S01]  /*2c50*/  F2I.S64.TRUNC R14, R14 ;  /* 0x0000000e000e7311 */ /* 0x000ea2000020d900 */
[----:B0-----:R-:W-:-:S04]  /*2c60*/  IADD3 R10, P2, R10, 0x8, RZ ;  /* 0x000000080a0a7810 */ /* 0x001fc80007f5e0ff */
[----:B------:R-:W-:Y:S01]  /*2c70*/  ISETP.LT.U32.AND P0, PT, R10, 0xf, PT ;  /* 0x0000000f0a00780c */ /* 0x000fe20003f01070 */
[----:B------:R-:W-:Y:S01]  /*2c80*/  IMAD.X R20, RZ, RZ, R11, P2 ;  /* 0x000000ffff147224 */ /* 0x000fe200010e060b */
[----:B-1----:R-:W-:Y:S02]  /*2c90*/  IADD3 R18, P6, R12, 0x8, RZ ;  /* 0x000000080c127810 */ /* 0x002fe40007fde0ff */
[----:B------:R-:W-:Y:S02]  /*2ca0*/  IADD3.X R12, RZ, R7, RZ, P3, !PT ;  /* 0x00000007ff0c7210 */ /* 0x000fe40001ffe4ff */
[----:B------:R-:W-:Y:S01]  /*2cb0*/  ISETP.LT.U32.AND P2, PT, R18, 0xf, PT ;  /* 0x0000000f1200780c */ /* 0x000fe20003f41070 */
[----:B------:R-:W-:Y:S01]  /*2cc0*/  IMAD.X R4, RZ, RZ, R13, P6 ;  /* 0x000000ffff047224 */ /* 0x000fe200030e060d */
[----:B------:R-:W-:Y:S02]  /*2cd0*/  SEL R13, RZ, 0x10, !P4 ;  /* 0x00000010ff0d7807 */ /* 0x000fe40006000000 */
[----:B--2---:R-:W-:-:S02]  /*2ce0*/  IADD3 R14, P3, R14, 0x8, RZ ;  /* 0x000000080e0e7810 */ /* 0x004fc40007f7e0ff */
[----:B------:R-:W-:Y:S02]  /*2cf0*/  ISETP.LT.AND.EX P2, PT, R4, RZ, PT, P2 ;  /* 0x000000ff0400720c */ /* 0x000fe40003f41320 */
[----:B------:R-:W-:Y:S01]  /*2d00*/  ISETP.GE.U32.AND P4, PT, R37, 0x8, PT ;  /* 0x000000082500780c */ /* 0x000fe20003f86070 */
[----:B------:R-:W-:Y:S01]  /*2d10*/  IMAD.X R11, RZ, RZ, R15, P3 ;  /* 0x000000ffff0b7224 */ /* 0x000fe200018e060f */
[----:B------:R-:W-:Y:S02]  /*2d20*/  @P5 SEL R38, R18, 0xf, P2 ;  /* 0x0000000f12265807 */ /* 0x000fe40001000000 */
[----:B------:R-:W-:Y:S02]  /*2d30*/  SEL R7, RZ, 0x10, !P1 ;  /* 0x00000010ff077807 */ /* 0x000fe40004800000 */
[----:B------:R-:W-:Y:S02]  /*2d40*/  SEL R4, R4, RZ, P2 ;  /* 0x000000ff04047207 */ /* 0x000fe40001000000 */
[----:B------:R-:W-:-:S02]  /*2d50*/  ISETP.LT.U32.AND P1, PT, R14, 0xf, PT ;  /* 0x0000000f0e00780c */ /* 0x000fc40003f21070 */
[----:B------:R-:W-:Y:S02]  /*2d60*/  IADD3 R7, P6, R38, R7, RZ ;  /* 0x0000000726077210 */ /* 0x000fe40007fde0ff */
[----:B------:R-:W-:Y:S02]  /*2d70*/  SEL R4, R4, RZ, P5 ;  /* 0x000000ff04047207 */ /* 0x000fe40002800000 */
[----:B------:R-:W-:Y:S02]  /*2d80*/  ISETP.LT.AND.EX P1, PT, R11, RZ, PT, P1 ;  /* 0x000000ff0b00720c */ /* 0x000fe40003f21310 */
[----:B------:R-:W-:Y:S01]  /*2d90*/  ISETP.GE.U32.AND P3, PT, R32, 0x8, PT ;  /* 0x000000082000780c */ /* 0x000fe20003f66070 */
[----:B------:R-:W-:Y:S01]  /*2da0*/  IMAD.X R4, RZ, RZ, R4, P6 ;  /* 0x000000ffff047224 */ /* 0x000fe200030e0604 */
[----:B------:R-:W-:Y:S02]  /*2db0*/  @P4 SEL R37, R14, 0xf, P1 ;  /* 0x0000000f0e254807 */ /* 0x000fe40000800000 */
[----:B------:R-:W-:-:S02]  /*2dc0*/  ISETP.LT.AND.EX P0, PT, R20, RZ, PT, P0 ;  /* 0x000000ff1400720c */ /* 0x000fc40003f01300 */
[----:B------:R-:W-:Y:S02]  /*2dd0*/  SEL R11, R11, RZ, P1 ;  /* 0x000000ff0b0b7207 */ /* 0x000fe40000800000 */
[----:B------:R-:W-:Y:S02]  /*2de0*/  IADD3 R37, P6, R37, R6, RZ ;  /* 0x0000000625257210 */ /* 0x000fe40007fde0ff */
[----:B------:R-:W-:Y:S02]  /*2df0*/  SHF.R.U32.HI R6, RZ, 0x1a, R4 ;  /* 0x0000001aff067819 */ /* 0x000fe40000011604 */
[----:B------:R-:W-:Y:S02]  /*2e00*/  SEL R11, R11, RZ, P4 ;  /* 0x000000ff0b0b7207 */ /* 0x000fe40002000000 */
[----:B------:R-:W-:Y:S02]  /*2e10*/  SEL R20, R20, RZ, P0 ;  /* 0x000000ff14147207 */ /* 0x000fe40000000000 */
[----:B------:R-:W-:-:S02]  /*2e20*/  ISETP.GE.U32.AND P4, PT, R29, 0x8, PT ;  /* 0x000000081d00780c */ /* 0x000fc40003f86070 */
[----:B------:R-:W-:Y:S02]  /*2e30*/  LOP3.LUT R6, R6, 0x20, RZ, 0xc0, !PT ;  /* 0x0000002006067812 */ /* 0x000fe400078ec0ff */
[----:B------:R-:W-:Y:S02]  /*2e40*/  @P3 SEL R32, R10, 0xf, P0 ;  /* 0x0000000f0a203807 */ /* 0x000fe40000000000 */
[----:B------:R-:W-:Y:S02]  /*2e50*/  SEL R20, R20, RZ, P3 ;  /* 0x000000ff14147207 */ /* 0x000fe40001800000 */
[----:B------:R-:W-:Y:S02]  /*2e60*/  IADD3 R6, P3, R6, R7, RZ ;  /* 0x0000000706067210 */ /* 0x000fe40007f7e0ff */
[----:B------:R-:W-:Y:S02]  /*2e70*/  ISETP.LT.U32.AND P0, PT, R5, 0xf, PT ;  /* 0x0000000f0500780c */ /* 0x000fe40003f01070 */
[----:B------:R-:W-:Y:S01]  /*2e80*/  IADD3 R32, P5, R32, R13, RZ ;  /* 0x0000000d20207210 */ /* 0x000fe20007fbe0ff */
[----:B------:R-:W-:Y:S01]  /*2e90*/  IMAD.X R7, RZ, RZ, R4, P3 ;  /* 0x000000ffff077224 */ /* 0x000fe200018e0604 */
[----:B------:R-:W-:-:S02]  /*2ea0*/  IADD3.X R11, RZ, R11, RZ, P6, !PT ;  /* 0x0000000bff0b7210 */ /* 0x000fc400037fe4ff */
[----:B------:R-:W-:Y:S01]  /*2eb0*/  ISETP.LT.AND.EX P0, PT, R12, RZ, PT, P0 ;  /* 0x000000ff0c00720c */ /* 0x000fe20003f01300 */
[----:B------:R-:W-:Y:S01]  /*2ec0*/  IMAD.X R20, RZ, RZ, R20, P5 ;  /* 0x000000ffff147224 */ /* 0x000fe200028e0614 */
[C---:B------:R-:W-:Y:S02]  /*2ed0*/  LEA R4, P3, R6.reuse, c[0x0][0x168], 0x7 ;  /* 0x00005a0006047a11 */ /* 0x040fe400078638ff */
[----:B------:R-:W-:Y:S02]  /*2ee0*/  SHF.R.U32.HI R10, RZ, 0x1a, R11 ;  /* 0x0000001aff0a7819 */ /* 0x000fe4000001160b */
[----:B------:R-:W-:Y:S02]  /*2ef0*/  @P4 SEL R29, R5, 0xf, P0 ;  /* 0x0000000f051d4807 */ /* 0x000fe40000000000 */
[----:B------:R-:W-:Y:S01]  /*2f00*/  LEA.HI.X R5, R6, c[0x0][0x16c], R7, 0x7, P3 ;  /* 0x00005b0006057a11 */ /* 0x000fe200018f3c07 */
[----:B------:R-:W-:Y:S01]  /*2f10*/  IMAD.SHL.U32 R6, R43, 0x200, RZ ;  /* 0x000002002b067824 */ /* 0x000fe200078e00ff */
[----:B------:R-:W-:-:S02]  /*2f20*/  LOP3.LUT R10, R10, 0x20, RZ, 0xc0, !PT ;  /* 0x000000200a0a7812 */ /* 0x000fc400078ec0ff */
[----:B------:R-:W-:Y:S02]  /*2f30*/  SHF.R.U32.HI R13, RZ, 0x1a, R20 ;  /* 0x0000001aff0d7819 */ /* 0x000fe40000011614 */
[----:B------:R-:W-:Y:S02]  /*2f40*/  IADD3 R10, P6, R10, R37, RZ ;  /* 0x000000250a0a7210 */ /* 0x000fe40007fde0ff */
[----:B------:R-:W-:Y:S02]  /*2f50*/  LOP3.LUT R18, R6, 0xe00, RZ, 0xc0, !PT ;  /* 0x00000e0006127812 */ /* 0x000fe400078ec0ff */
[----:B------:R-:W-:Y:S01]  /*2f60*/  ISETP.GT.AND P5, PT, R33, RZ, PT ;  /* 0x000000ff2100720c */ /* 0x000fe20003fa4270 */
[----:B------:R-:W-:Y:S01]  /*2f70*/  IMAD.X R7, RZ, RZ, R11, P6 ;  /* 0x000000ffff077224 */ /* 0x000fe200030e060b */
[----:B------:R-:W-:Y:S02]  /*2f80*/  LOP3.LUT R13, R13, 0x20, RZ, 0xc0, !PT ;  /* 0x000000200d0d7812 */ /* 0x000fe400078ec0ff */
[----:B------:R-:W-:-:S02]  /*2f90*/  ISETP.GT.AND P1, PT, R28, RZ, PT ;  /* 0x000000ff1c00720c */ /* 0x000fc40003f24270 */
[----:B------:R-:W-:Y:S02]  /*2fa0*/  ISETP.GE.U32.AND P3, PT, R27, 0x8, PT ;  /* 0x000000081b00780c */ /* 0x000fe40003f66070 */
[----:B------:R-:W-:Y:S02]  /*2fb0*/  ISETP.GT.AND P2, PT, R26, RZ, PT ;  /* 0x000000ff1a00720c */ /* 0x000fe40003f44270 */
[----:B------:R-:W-:Y:S02]  /*2fc0*/  LOP3.LUT R41, R18, R41, RZ, 0xfc, !PT ;  /* 0x0000002912297212 */ /* 0x000fe400078efcff */
[----:B------:R-:W-:Y:S02]  /*2fd0*/  SEL R26, RZ, 0x10, !P5 ;  /* 0x00000010ff1a7807 */ /* 0x000fe40006800000 */
[----:B------:R-:W-:Y:S02]  /*2fe0*/  IADD3 R11, P5, R13, R32, RZ ;  /* 0x000000200d0b7210 */ /* 0x000fe40007fbe0ff */
[----:B------:R-:W-:-:S02]  /*2ff0*/  SEL R14, RZ, 0x10, !P1 ;  /* 0x00000010ff0e7807 */ /* 0x000fc40004800000 */
[C---:B------:R-:W-:Y:S01]  /*3000*/  LEA R6, P6, R10.reuse, c[0x0][0x168], 0x7 ;  /* 0x00005a000a067a11 */ /* 0x040fe200078c38ff */
[----:B------:R-:W-:Y:S01]  /*3010*/  IMAD.X R20, RZ, RZ, R20, P5 ;  /* 0x000000ffff147224 */ /* 0x000fe200028e0614 */
[----:B------:R-:W-:Y:S02]  /*3020*/  ISETP.LT.U32.AND P1, PT, R19, 0xf, PT ;  /* 0x0000000f1300780c */ /* 0x000fe40003f21070 */
[----:B------:R-:W-:Y:S02]  /*3030*/  SHF.L.U32 R41, R41, 0x1, RZ ;  /* 0x0000000129297819 */ /* 0x000fe400000006ff */
[----:B------:R-:W-:Y:S02]  /*3040*/  LEA.HI.X R7, R10, c[0x0][0x16c], R7, 0x7, P6 ;  /* 0x00005b000a077a11 */ /* 0x000fe400030f3c07 */
[----:B------:R-:W-:Y:S02]  /*3050*/  ISETP.LT.AND.EX P1, PT, R8, RZ, PT, P1 ;  /* 0x000000ff0800720c */ /* 0x000fe40003f21310 */
[----:B------:R-:W-:-:S02]  /*3060*/  LEA R10, P5, R11, c[0x0][0x168], 0x7 ;  /* 0x00005a000b0a7a11 */ /* 0x000fc400078a38ff */
[----:B------:R-:W-:Y:S02]  /*3070*/  LEA.HI R18, R18, R41, RZ, 0x1b ;  /* 0x0000002912127211 */ /* 0x000fe400078fd8ff */
[----:B------:R-:W-:Y:S02]  /*3080*/  @P3 SEL R27, R19, 0xf, P1 ;  /* 0x0000000f131b3807 */ /* 0x000fe40000800000 */
[----:B------:R-:W-:Y:S01]  /*3090*/  IADD3 R13, P6, R29, R26, RZ ;  /* 0x0000001a1d0d7210 */ /* 0x000fe20007fde0ff */
[----:B------:R-:W-:Y:S01]  /*30a0*/  LDS.U16 R32, [R18] ;  /* 0x0000000012207984 */ /* 0x000fe20000000400 */
[----:B------:R-:W-:Y:S02]  /*30b0*/  LEA.HI.X R11, R11, c[0x0][0x16c], R20, 0x7, P5 ;  /* 0x00005b000b0b7a11 */ /* 0x000fe400028f3c14 */
[----:B------:R-:W-:Y:S01]  /*30c0*/  SEL R15, R12, RZ, P0 ;  /* 0x000000ff0c0f7207 */ /* 0x000fe20000000000 */
[----:B------:R-:W0:Y:S01]  /*30d0*/  LDS.U16 R20, [R18+0x80] ;  /* 0x0000800012147984 */ /* 0x000e220000000400 */
[----:B------:R-:W-:-:S02]  /*30e0*/  SHF.R.S32.HI R37, RZ, 0x9, R42 ;  /* 0x00000009ff257819 */ /* 0x000fc4000001142a */
[----:B------:R-:W-:Y:S01]  /*30f0*/  SEL R15, R15, RZ, P4 ;  /* 0x000000ff0f0f7207 */ /* 0x000fe20002000000 */
[----:B------:R-:W1:Y:S01]  /*3100*/  LDS.U16 R21, [R18+0x100] ;  /* 0x0001000012157984 */ /* 0x000e620000000400 */
[----:B------:R-:W-:Y:S01]  /*3110*/  SEL R34, R8, RZ, P1 ;  /* 0x000000ff08227207 */ /* 0x000fe20000800000 */
[----:B------:R-:W-:Y:S01]  /*3120*/  IMAD.WIDE R4, R37, 0x2, R4 ;  /* 0x0000000225047825 */ /* 0x000fe200078e0204 */
[----:B------:R-:W-:Y:S01]  /*3130*/  ISETP.GE.U32.AND P5, PT, R25, 0x8, PT ;  /* 0x000000081900780c */ /* 0x000fe20003fa6070 */
[----:B------:R-:W-:Y:S02]  /*3140*/  LDS.U16 R26, [R18+0x180] ;  /* 0x00018000121a7984 */ /* 0x000fe40000000400 */
[----:B------:R-:W-:Y:S02]  /*3150*/  IMAD.X R15, RZ, RZ, R15, P6 ;  /* 0x000000ffff0f7224 */ /* 0x000fe400030e060f */
[----:B------:R-:W-:Y:S01]  /*3160*/  LDS.U16 R28, [R18+0x200] ;  /* 0x00020000121c7984 */ /* 0x000fe20000000400 */
[----:B------:R-:W-:-:S02]  /*3170*/  IMAD.WIDE R6, R37, 0x2, R6 ;  /* 0x0000000225067825 */ /* 0x000fc400078e0206 */
[----:B------:R-:W-:Y:S01]  /*3180*/  SHF.R.U32.HI R12, RZ, 0x1a, R15 ;  /* 0x0000001aff0c7819 */ /* 0x000fe2000001160f */
[----:B------:R-:W-:Y:S04]  /*3190*/  LDS.U16 R29, [R18+0x280] ;  /* 0x00028000121d7984 */ /* 0x000fe80000000400 */
[----:B------:R-:W2:Y:S01]  /*31a0*/  LDS.U16 R19, [R18+0x300] ;  /* 0x0003000012137984 */ /* 0x000ea20000000400 */
[----:B------:R-:W-:-:S03]  /*31b0*/  LOP3.LUT R12, R12, 0x20, RZ, 0xc0, !PT ;  /* 0x000000200c0c7812 */ /* 0x000fc600078ec0ff */
[----:B------:R-:W3:Y:S04]  /*31c0*/  LDS.U16 R33, [R18+0x380] ;  /* 0x0003800012217984 */ /* 0x000ee80000000400 */
[----:B------:R-:W-:Y:S01]  /*31d0*/  BAR.SYNC.DEFER_BLOCKING 0x0 ;  /* 0x0000000000007b1d */ /* 0x000fe20000010000 */
[----:B------:R-:W-:Y:S02]  /*31e0*/  IADD3 R35, P1, R27, R14, RZ ;  /* 0x0000000e1b237210 */ /* 0x000fe40007f3e0ff */
[----:B------:R-:W-:Y:S01]  /*31f0*/  SEL R34, R34, RZ, P3 ;  /* 0x000000ff22227207 */ /* 0x000fe20001800000 */
[----:B------:R-:W-:Y:S01]  /*3200*/  IMAD.WIDE R10, R37, 0x2, R10 ;  /* 0x00000002250a7825 */ /* 0x000fe200078e020a */
[----:B------:R-:W-:Y:S02]  /*3210*/  IADD3 R8, P4, R12, R13, RZ ;  /* 0x0000000d0c087210 */ /* 0x000fe40007f9e0ff */
[----:B------:R-:W-:Y:S01]  /*3220*/  ISETP.LT.U32.AND P0, PT, R2, 0xf, PT ;  /* 0x0000000f0200780c */ /* 0x000fe20003f01070 */
[----:B------:R-:W-:Y:S01]  /*3230*/  IMAD.X R34, RZ, RZ, R34, P1 ;  /* 0x000000ffff227224 */ /* 0x000fe200008e0622 */
[----:B------:R-:W-:Y:S01]  /*3240*/  LEA R12, P1, R8, c[0x0][0x168], 0x7 ;  /* 0x00005a00080c7a11 */ /* 0x000fe200078238ff */
[----:B------:R-:W-:Y:S01]  /*3250*/  IMAD.X R13, RZ, RZ, R15, P4 ;  /* 0x000000ffff0d7224 */ /* 0x000fe200020e060f */
[----:B------:R-:W-:Y:S01]  /*3260*/  ISETP.LT.AND.EX P0, PT, R3, RZ, PT, P0 ;  /* 0x000000ff0300720c */ /* 0x000fe20003f01300 */
[----:B------:R-:W4:Y:S04]  /*3270*/  LDG.E.EL.U16 R38, [R4.64] ;  /* 0x0000000404267981 */ /* 0x000f28000c2e1500 */
[----:B------:R-:W5:Y:S01]  /*3280*/  LDG.E.EL.U16 R36, [R6.64] ;  /* 0x0000000406247981 */ /* 0x000f62000c2e1500 */
[----:B------:R-:W-:-:S03]  /*3290*/  SHF.R.U32.HI R14, RZ, 0x1a, R34 ;  /* 0x0000001aff0e7819 */ /* 0x000fc60000011622 */
[----:B------:R-:W5:Y:S01]  /*32a0*/  LDG.E.EL.U16 R27, [R10.64] ;  /* 0x000000040a1b7981 */ /* 0x000f62000c2e1500 */
[----:B------:R-:W-:Y:S02]  /*32b0*/  @P5 SEL R25, R2, 0xf, P0 ;  /* 0x0000000f02195807 */ /* 0x000fe40000000000 */
[----:B------:R-:W-:Y:S02]  /*32c0*/  LEA.HI.X R13, R8, c[0x0][0x16c], R13, 0x7, P1 ;  /* 0x00005b00080d7a11 */ /* 0x000fe400008f3c0d */
[----:B------:R-:W-:Y:S02]  /*32d0*/  SEL R8, RZ, 0x10, !P2 ;  /* 0x00000010ff087807 */ /* 0x000fe40005000000 */
[----:B------:R-:W-:Y:S01]  /*32e0*/  LOP3.LUT R2, R14, 0x20, RZ, 0xc0, !PT ;  /* 0x000000200e027812 */ /* 0x000fe200078ec0ff */
[----:B------:R-:W-:Y:S01]  /*32f0*/  IMAD.WIDE R12, R37, 0x2, R12 ;  /* 0x00000002250c7825 */ /* 0x000fe200078e020c */
[----:B------:R-:W-:Y:S02]  /*3300*/  SEL R15, R3, RZ, P0 ;  /* 0x000000ff030f7207 */ /* 0x000fe40000000000 */
[----:B------:R-:W-:-:S02]  /*3310*/  IADD3 R25, P1, R25, R8, RZ ;  /* 0x0000000819197210 */ /* 0x000fc40007f3e0ff */
[----:B------:R-:W-:Y:S01]  /*3320*/  IADD3 R3, P2, R2, R35, RZ ;  /* 0x0000002302037210 */ /* 0x000fe20007f5e0ff */
[----:B------:R-:W-:Y:S01]  /*3330*/  FMUL.M8 R2, R0, 0.36067375540733337402 ;  /* 0x3eb8aa3b00027820 */ /* 0x000fe20000700000 */
[----:B------:R-:W-:Y:S01]  /*3340*/  SEL R15, R15, RZ, P5 ;  /* 0x000000ff0f0f7207 */ /* 0x000fe20002800000 */
[----:B------:R-:W5:Y:S01]  /*3350*/  LDG.E.EL.U16 R0, [R12.64] ;  /* 0x000000040c007981 */ /* 0x000f62000c2e1500 */
[----:B------:R-:W-:Y:S02]  /*3360*/  IADD3.X R8, RZ, R34, RZ, P2, !PT ;  /* 0x00000022ff087210 */ /* 0x000fe400017fe4ff */
[----:B------:R-:W-:Y:S01]  /*3370*/  FSETP.NEU.AND P0, PT, R22, RZ, PT ;  /* 0x000000ff1600720b */ /* 0x000fe20003f0d000 */
[----:B------:R-:W-:Y:S01]  /*3380*/  IMAD.X R34, RZ, RZ, R15, P1 ;  /* 0x000000ffff227224 */ /* 0x000fe200008e060f */
[----:B------:R-:W-:Y:S02]  /*3390*/  LEA R14, P2, R3, c[0x0][0x168], 0x7 ;  /* 0x00005a00030e7a11 */ /* 0x000fe400078438ff */
[----:B------:R-:W-:-:S02]  /*33a0*/  FSEL R2, R2, -INF , P0 ;  /* 0xff80000002027808 */ /* 0x000fc40000000000 */
[----:B------:R-:W-:Y:S02]  /*33b0*/  SHF.R.U32.HI R22, RZ, 0x1a, R34 ;  /* 0x0000001aff167819 */ /* 0x000fe40000011622 */
[----:B------:R-:W-:Y:S02]  /*33c0*/  LEA.HI.X R15, R3, c[0x0][0x16c], R8, 0x7, P2 ;  /* 0x00005b00030f7a11 */ /* 0x000fe400010f3c08 */
[----:B------:R-:W-:Y:S01]  /*33d0*/  LOP3.LUT R22, R22, 0x20, RZ, 0xc0, !PT ;  /* 0x0000002016167812 */ /* 0x000fe200078ec0ff */
[----:B------:R-:W0:Y:S01]  /*33e0*/  F2I.S64.TRUNC R2, R2 ;  /* 0x0000000200027311 */ /* 0x000e22000020d900 */
[----:B------:R-:W-:Y:S01]  /*33f0*/  FMUL.M8 R54, R54, 0.36067375540733337402 ;  /* 0x3eb8aa3b36367820 */ /* 0x000fe20000700000 */
[----:B------:R-:W-:Y:S01]  /*3400*/  IMAD.WIDE R14, R37, 0x2, R14 ;  /* 0x00000002250e7825 */ /* 0x000fe200078e020e */
[----:B------:R-:W-:Y:S02]  /*3410*/  IADD3 R22, P1, R22, R25, RZ ;  /* 0x0000001916167210 */ /* 0x000fe40007f3e0ff */
[----:B------:R-:W-:-:S02]  /*3420*/  FSETP.NEU.AND P0, PT, R9, RZ, PT ;  /* 0x000000ff0900720b */ /* 0x000fc40003f0d000 */
[----:B------:R-:W5:Y:S01]  /*3430*/  LDG.E.EL.U16 R39, [R14.64] ;  /* 0x000000040e277981 */ /* 0x000f62000c2e1500 */
[----:B------:R-:W-:Y:S01]  /*3440*/  IMAD.X R9, RZ, RZ, R34, P1 ;  /* 0x000000ffff097224 */ /* 0x000fe200008e0622 */
[----:B------:R-:W-:Y:S02]  /*3450*/  FSEL R34, R54, -INF , P0 ;  /* 0xff80000036227808 */ /* 0x000fe40000000000 */
[----:B------:R-:W-:-:S04]  /*3460*/  LEA R8, P1, R22, c[0x0][0x168], 0x7 ;  /* 0x00005a0016087a11 */ /* 0x000fc800078238ff */
[----:B------:R-:W-:Y:S01]  /*3470*/  LEA.HI.X R9, R22, c[0x0][0x16c], R9, 0x7, P1 ;  /* 0x00005b0016097a11 */ /* 0x000fe200008f3c09 */
[----:B------:R-:W1:Y:S01]  /*3480*/  F2I.S64.TRUNC R34, R34 ;  /* 0x0000002200227311 */ /* 0x000e62000020d900 */
[----:B0-----:R-:W-:Y:S02]  /*3490*/  IADD3 R2, P0, R2, 0x8, RZ ;  /* 0x0000000802027810 */ /* 0x001fe40007f1e0ff */
[----:B------:R-:W-:Y:S01]  /*34a0*/  ISETP.GE.U32.AND P2, PT, R23, 0x8, PT ;  /* 0x000000081700780c */ /* 0x000fe20003f46070 */
[----:B------:R-:W-:-:S04]  /*34b0*/  IMAD.WIDE R8, R37, 0x2, R8 ;  /* 0x0000000225087825 */ /* 0x000fc800078e0208 */
[----:B------:R-:W-:Y:S01]  /*34c0*/  IMAD.X R3, RZ, RZ, R3, P0 ;  /* 0x000000ffff037224 */ /* 0x000fe200000e0603 */
[----:B------:R-:W-:Y:S01]  /*34d0*/  ISETP.LT.U32.AND P0, PT, R2, 0xf, PT ;  /* 0x0000000f0200780c */ /* 0x000fe20003f01070 */
[----:B------:R-:W5:Y:S01]  /*34e0*/  LDG.E.EL.U16 R40, [R8.64] ;  /* 0x0000000408287981 */ /* 0x000f62000c2e1500 */
[----:B------:R-:W-:Y:S02]  /*34f0*/  ISETP.GT.AND P3, PT, R24, RZ, PT ;  /* 0x000000ff1800720c */ /* 0x000fe40003f64270 */
[----:B------:R-:W-:Y:S02]  /*3500*/  ISETP.LT.AND.EX P0, PT, R3, RZ, PT, P0 ;  /* 0x000000ff0300720c */ /* 0x000fe40003f01300 */
[----:B------:R-:W-:Y:S02]  /*3510*/  ISETP.GE.U32.AND P1, PT, R16, 0x8, PT ;  /* 0x000000081000780c */ /* 0x000fe40003f26070 */
[----:B-1----:R-:W-:Y:S02]  /*3520*/  IADD3 R22, P4, R34, 0x8, RZ ;  /* 0x0000000822167810 */ /* 0x002fe40007f9e0ff */
[----:B------:R-:W-:-:S02]  /*3530*/  @P2 SEL R23, R2, 0xf, P0 ;  /* 0x0000000f02172807 */ /* 0x000fc40000000000 */
[----:B------:R-:W-:Y:S02]  /*3540*/  SEL R2, RZ, 0x10, !P3 ;  /* 0x00000010ff027807 */ /* 0x000fe40005800000 */
[----:B------:R-:W-:Y:S01]  /*3550*/  SEL R3, R3, RZ, P0 ;  /* 0x000000ff03037207 */ /* 0x000fe20000000000 */
[----:B------:R-:W-:Y:S01]  /*3560*/  IMAD.X R34, RZ, RZ, R35, P4 ;  /* 0x000000ffff227224 */ /* 0x000fe200020e0623 */
[----:B------:R-:W-:Y:S02]  /*3570*/  IADD3 R23, P3, R23, R2, RZ ;  /* 0x0000000217177210 */ /* 0x000fe40007f7e0ff */
[----:B------:R-:W-:Y:S02]  /*3580*/  ISETP.LT.U32.AND P0, PT, R22, 0xf, PT ;  /* 0x0000000f1600780c */ /* 0x000fe40003f01070 */
[----:B------:R-:W-:Y:S02]  /*3590*/  SEL R3, R3, RZ, P2 ;  /* 0x000000ff03037207 */ /* 0x000fe40001000000 */
[----:B------:R-:W-:-:S02]  /*35a0*/  ISETP.LT.AND.EX P0, PT, R34, RZ, PT, P0 ;  /* 0x000000ff2200720c */ /* 0x000fc40003f01300 */
[----:B------:R-:W-:Y:S02]  /*35b0*/  IADD3.X R3, RZ, R3, RZ, P3, !PT ;  /* 0x00000003ff037210 */ /* 0x000fe40001ffe4ff */
[----:B------:R-:W-:Y:S02]  /*35c0*/  ISETP.GT.AND P2, PT, R17, RZ, PT ;  /* 0x000000ff1100720c */ /* 0x000fe40003f44270 */
[----:B------:R-:W-:Y:S02]  /*35d0*/  @P1 SEL R16, R22, 0xf, P0 ;  /* 0x0000000f16101807 */ /* 0x000fe40000000000 */
[----:B------:R-:W-:Y:S02]  /*35e0*/  SHF.R.U32.HI R2, RZ, 0x1a, R3 ;  /* 0x0000001aff027819 */ /* 0x000fe40000011603 */
[----:B------:R-:W-:Y:S02]  /*35f0*/  SEL R25, RZ, 0x10, !P2 ;  /* 0x00000010ff197807 */ /* 0x000fe40005000000 */
[----:B------:R-:W-:-:S02]  /*3600*/  SEL R17, R34, RZ, P0 ;  /* 0x000000ff22117207 */ /* 0x000fc40000000000 */
[----:B------:R-:W-:Y:S02]  /*3610*/  LOP3.LUT R2, R2, 0x20, RZ, 0xc0, !PT ;  /* 0x0000002002027812 */ /* 0x000fe400078ec0ff */
[----:B------:R-:W-:Y:S02]  /*3620*/  IADD3 R25, P0, R16, R25, RZ ;  /* 0x0000001910197210 */ /* 0x000fe40007f1e0ff */
[----:B------:R-:W-:Y:S02]  /*3630*/  SEL R16, R17, RZ, P1 ;  /* 0x000000ff11107207 */ /* 0x000fe40000800000 */
[----:B------:R-:W-:-:S03]  /*3640*/  IADD3 R2, P1, R2, R23, RZ ;  /* 0x0000001702027210 */ /* 0x000fc60007f3e0ff */
[----:B------:R-:W-:Y:S01]  /*3650*/  IMAD.X R23, RZ, RZ, R16, P0 ;  /* 0x000000ffff177224 */ /* 0x000fe200000e0610 */
[----:B------:R-:W-:Y:S01]  /*3660*/  LEA R16, P0, R2, c[0x0][0x168], 0x7 ;  /* 0x00005a0002107a11 */ /* 0x000fe200078038ff */
[----:B------:R-:W-:-:S03]  /*3670*/  IMAD.X R3, RZ, RZ, R3, P1 ;  /* 0x000000ffff037224 */ /* 0x000fc600008e0603 */
[----:B------:R-:W-:Y:S02]  /*3680*/  SHF.R.U32.HI R22, RZ, 0x1a, R23 ;  /* 0x0000001aff167819 */ /* 0x000fe40000011617 */
[----:B------:R-:W-:Y:S02]  /*3690*/  LEA.HI.X R17, R2, c[0x0][0x16c], R3, 0x7, P0 ;  /* 0x00005b0002117a11 */ /* 0x000fe400000f3c03 */
[----:B------:R-:W-:-:S03]  /*36a0*/  LOP3.LUT R2, R22, 0x20, RZ, 0xc0, !PT ;  /* 0x0000002016027812 */ /* 0x000fc600078ec0ff */
[----:B------:R-:W-:Y:S01]  /*36b0*/  IMAD.WIDE R16, R37, 0x2, R16 ;  /* 0x0000000225107825 */ /* 0x000fe200078e0210 */
[----:B------:R-:W-:-:S04]  /*36c0*/  IADD3 R2, P0, R2, R25, RZ ;  /* 0x0000001902027210 */ /* 0x000fc80007f1e0ff */
[----:B------:R-:W5:Y:S01]  /*36d0*/  LDG.E.EL.U16 R3, [R16.64] ;  /* 0x0000000410037981 */ /* 0x000f62000c2e1500 */
[----:B------:R-:W-:Y:S01]  /*36e0*/  IMAD.X R23, RZ, RZ, R23, P0 ;  /* 0x000000ffff177224 */ /* 0x000fe200000e0617 */
[----:B------:R-:W-:-:S04]  /*36f0*/  LEA R22, P0, R2, c[0x0][0x168], 0x7 ;  /* 0x00005a0002167a11 */ /* 0x000fc800078038ff */
[----:B------:R-:W-:-:S05]  /*3700*/  LEA.HI.X R23, R2, c[0x0][0x16c], R23, 0x7, P0 ;  /* 0x00005b0002177a11 */ /* 0x000fca00000f3c17 */
[----:B------:R-:W-:-:S05]  /*3710*/  IMAD.WIDE R22, R37, 0x2, R22 ;  /* 0x0000000225167825 */ /* 0x000fca00078e0216 */
[----:B------:R-:W5:Y:S01]  /*3720*/  LDG.E.EL.U16 R2, [R22.64] ;  /* 0x0000000416027981 */ /* 0x000f62000c2e1500 */
[----:B------:R-:W-:Y:S01]  /*3730*/  SHF.L.U32 R20, R20, 0x10, RZ ;  /* 0x0000001014147819 */ /* 0x000fe200000006ff */
[----:B------:R-:W-:Y:S02]  /*3740*/  IMAD.U32 R25, R32, 0x10000, RZ ;  /* 0x0001000020197824 */ /* 0x000fe400078e00ff */
[----:B------:R-:W-:Y:S02]  /*3750*/  IMAD.U32 R21, R21, 0x10000, RZ ;  /* 0x0001000015157824 */ /* 0x000fe400078e00ff */
[----:B--2---:R-:W-:Y:S02]  /*3760*/  IMAD.U32 R19, R19, 0x10000, RZ ;  /* 0x0001000013137824 */ /* 0x004fe400078e00ff */
[----:B---3--:R-:W-:Y:S02]  /*3770*/  IMAD.U32 R33, R33, 0x10000, RZ ;  /* 0x0001000021217824 */ /* 0x008fe400078e00ff */
[----:B----4-:R-:W-:-:S02]  /*3780*/  IMAD.U32 R38, R38, 0x10000, RZ ;  /* 0x0001000026267824 */ /* 0x010fc400078e00ff */
[----:B-----5:R-:W-:Y:S02]  /*3790*/  IMAD.U32 R35, R36, 0x10000, RZ ;  /* 0x0001000024237824 */ /* 0x020fe400078e00ff */
[----:B------:R-:W-:Y:S02]  /*37a0*/  FADD R25, R25, R38 ;  /* 0x0000002619197221 */ /* 0x000fe40000000000 */
[----:B------:R-:W-:Y:S01]  /*37b0*/  FADD R20, R20, R35 ;  /* 0x0000002314147221 */ /* 0x000fe20000000000 */
[----:B------:R-:W-:-:S04]  /*37c0*/  IMAD.U32 R24, R27, 0x10000, RZ ;  /* 0x000100001b187824 */ /* 0x000fc800078e00ff */
[CC--:B------:R-:W-:Y:S02]  /*37d0*/  FSETP.GT.AND P0, PT, R25.reuse, R20.reuse, PT ;  /* 0x000000141900720b */ /* 0x0c0fe40003f04000 */
[C---:B------:R-:W-:Y:S02]  /*37e0*/  FSETP.NAN.AND P1, PT, R25.reuse, R25, PT ;  /* 0x000000191900720b */ /* 0x040fe40003f28000 */
[----:B------:R-:W-:Y:S01]  /*37f0*/  FSEL R32, R25, R20, P0 ;  /* 0x0000001419207208 */ /* 0x000fe20000000000 */
[----:B------:R-:W-:-:S03]  /*3800*/  FADD R21, R21, R24 ;  /* 0x0000001815157221 */ /* 0x000fc60000000000 */
[----:B------:R-:W-:-:S04]  /*3810*/  FSEL R27, R25, R32, P1 ;  /* 0x00000020191b7208 */ /* 0x000fc80000800000 */
[C---:B------:R-:W-:Y:S01]  /*3820*/  FSETP.GT.AND P1, PT, R27.reuse, R21, PT ;  /* 0x000000151b00720b */ /* 0x040fe20003f24000 */
[----:B------:R-:W-:Y:S01]  /*3830*/  IMAD.U32 R35, R0, 0x10000, RZ ;  /* 0x0001000000237824 */ /* 0x000fe200078e00ff */
[----:B------:R-:W-:Y:S02]  /*3840*/  SHF.L.U32 R24, R26, 0x10, RZ ;  /* 0x000000101a187819 */ /* 0x000fe400000006ff */
[----:B------:R-:W-:-:S03]  /*3850*/  FSETP.NAN.AND P0, PT, R27, R27, PT ;  /* 0x0000001b1b00720b */ /* 0x000fc60003f08000 */
[----:B------:R-:W-:-:S06]  /*3860*/  FADD R24, R24, R35 ;  /* 0x0000002318187221 */ /* 0x000fcc0000000000 */
[----:B------:R-:W-:-:S04]  /*3870*/  @!P1 FSEL R27, R27, R21, P0 ;  /* 0x000000151b1b9208 */ /* 0x000fc80000000000 */
[----:B------:R-:W-:Y:S01]  /*3880*/  FSETP.GT.AND P1, PT, R27, R24, PT ;  /* 0x000000181b00720b */ /* 0x000fe20003f24000 */
[----:B------:R-:W-:Y:S01]  /*3890*/  IMAD.U32 R26, R28, 0x10000, RZ ;  /* 0x000100001c1a7824 */ /* 0x000fe200078e00ff */
[----:B------:R-:W-:Y:S01]  /*38a0*/  BAR.SYNC.DEFER_BLOCKING 0x0 ;  /* 0x0000000000007b1d */ /* 0x000fe20000010000 */
[----:B------:R-:W-:Y:S01]  /*38b0*/  IMAD.U32 R39, R39, 0x10000, RZ ;  /* 0x0001000027277824 */ /* 0x000fe200078e00ff */
[----:B------:R-:W-:Y:S01]  /*38c0*/  FSETP.NAN.AND P2, PT, R27, R27, PT ;  /* 0x0000001b1b00720b */ /* 0x000fe20003f48000 */
[----:B------:R-:W-:Y:S02]  /*38d0*/  FADD R0, -R25, -INF ;  /* 0xff80000019007421 */ /* 0x000fe40000000100 */
[----:B------:R-:W-:Y:S02]  /*38e0*/  FADD R26, R26, R39 ;  /* 0x000000271a1a7221 */ /* 0x000fe40000000000 */
[----:B------:R-:W-:-:S04]  /*38f0*/  FMUL R34, R0, 1.4426950216293334961 ;  /* 0x3fb8aa3b00227820 */ /* 0x000fc80000400000 */
[----:B------:R-:W-:Y:S01]  /*3900*/  @!P1 FSEL R27, R27, R24, P2 ;  /* 0x000000181b1b9208 */ /* 0x000fe20001000000 */
[----:B------:R-:W-:-:S03]  /*3910*/  FADD R0, R25, -R25 ;  /* 0x8000001919007221 */ /* 0x000fc60000000000 */
[----:B------:R-:W-:Y:S01]  /*3920*/  FSETP.GT.AND P4, PT, R27, R26, PT ;  /* 0x0000001a1b00720b */ /* 0x000fe20003f84000 */
[----:B------:R-:W-:Y:S01]  /*3930*/  FMUL R35, R0, 1.4426950216293334961 ;  /* 0x3fb8aa3b00237820 */ /* 0x000fe20000400000 */
[----:B------:R-:W-:Y:S01]  /*3940*/  FADD R0, -R26, -INF ;  /* 0xff8000001a007421 */ /* 0x000fe20000000100 */
[----:B------:R-:W-:Y:S01]  /*3950*/  IMAD.U32 R28, R29, 0x10000, RZ ;  /* 0x000100001d1c7824 */ /* 0x000fe200078e00ff */
[----:B------:R-:W-:Y:S02]  /*3960*/  SHF.L.U32 R29, R40, 0x10, RZ ;  /* 0x00000010281d7819 */ /* 0x000fe400000006ff */
[----:B------:R-:W-:Y:S01]  /*3970*/  FMUL R36, R0, 1.4426950216293334961 ;  /* 0x3fb8aa3b00247820 */ /* 0x000fe20000400000 */
[----:B------:R-:W-:Y:S01]  /*3980*/  FSETP.NAN.AND P3, PT, R27, R27, PT ;  /* 0x0000001b1b00720b */ /* 0x000fe20003f68000 */
[----:B------:R-:W-:Y:S01]  /*3990*/  FADD R0, R26, -R26 ;  /* 0x8000001a1a007221 */ /* 0x000fe20000000000 */
[----:B------:R-:W-:Y:S01]  /*39a0*/  FADD R28, R28, R29 ;  /* 0x0000001d1c1c7221 */ /* 0x000fe20000000000 */
[----:B------:R-:W-:-:S02]  /*39b0*/  FADD R29, -R21, -INF ;  /* 0xff800000151d7421 */ /* 0x000fc40000000100 */
[----:B------:R-:W-:Y:S01]  /*39c0*/  FMUL R32, R0, 1.4426950216293334961 ;  /* 0x3fb8aa3b00207820 */ /* 0x000fe20000400000 */
[----:B------:R-:W-:Y:S01]  /*39d0*/  @!P4 FSEL R27, R27, R26, P3 ;  /* 0x0000001a1b1bc208 */ /* 0x000fe20001800000 */
[----:B------:R-:W-:-:S03]  /*39e0*/  FMUL R38, R29, 1.4426950216293334961 ;  /* 0x3fb8aa3b1d267820 */ /* 0x000fc60000400000 */
[----:B------:R-:W-:Y:S02]  /*39f0*/  FSETP.GT.AND P5, PT, R27, R28, PT ;  /* 0x0000001c1b00720b */ /* 0x000fe40003fa4000 */
[----:B------:R-:W-:Y:S02]  /*3a00*/  FSETP.GEU.AND P2, PT, R36, -126, PT ;  /* 0xc2fc00002400780b */ /* 0x000fe40003f4e000 */
[----:B------:R-:W-:Y:S01]  /*3a10*/  FSETP.GEU.AND P3, PT, R32, -126, PT ;  /* 0xc2fc00002000780b */ /* 0x000fe20003f6e000 */
[----:B------:R-:W-:Y:S01]  /*3a20*/  FADD R29, R21, -R21 ;  /* 0x80000015151d7221 */ /* 0x000fe20000000000 */
[----:B------:R-:W-:Y:S02]  /*3a30*/  FSETP.GEU.AND P4, PT, R38, -126, PT ;  /* 0xc2fc00002600780b */ /* 0x000fe40003f8e000 */
[----:B------:R-:W-:Y:S02]  /*3a40*/  FSETP.GEU.AND P0, PT, R34, -126, PT ;  /* 0xc2fc00002200780b */ /* 0x000fe40003f0e000 */
[----:B------:R-:W-:Y:S01]  /*3a50*/  FSETP.GEU.AND P1, PT, R35, -126, PT ;  /* 0xc2fc00002300780b */ /* 0x000fe20003f2e000 */
[----:B------:R-:W-:Y:S01]  /*3a60*/  FMUL R40, R29, 1.4426950216293334961 ;  /* 0x3fb8aa3b1d287820 */ /* 0x000fe20000400000 */
[----:B------:R-:W-:-:S04]  /*3a70*/  FSETP.NAN.AND P6, PT, R27, R27, PT ;  /* 0x0000001b1b00720b */ /* 0x000fc80003fc8000 */
[----:B------:R-:W-:Y:S01]  /*3a80*/  @!P5 FSEL R27, R27, R28, P6 ;  /* 0x0000001c1b1bd208 */ /* 0x000fe20003000000 */
[----:B------:R-:W-:Y:S01]  /*3a90*/  @!P2 FMUL R36, R36, 0.5 ;  /* 0x3f0000002424a820 */ /* 0x000fe20000400000 */
[----:B------:R-:W-:Y:S01]  /*3aa0*/  FSETP.GEU.AND P5, PT, R40, -126, PT ;  /* 0xc2fc00002800780b */ /* 0x000fe20003fae000 */
[----:B------:R-:W-:Y:S01]  /*3ab0*/  @!P3 FMUL R32, R32, 0.5 ;  /* 0x3f0000002020b820 */ /* 0x000fe20000400000 */
[----:B------:R-:W-:Y:S01]  /*3ac0*/  @!P4 FMUL R38, R38, 0.5 ;  /* 0x3f0000002626c820 */ /* 0x000fe20000400000 */
[----:B------:R-:W-:Y:S02]  /*3ad0*/  @!P0 FMUL R34, R34, 0.5 ;  /* 0x3f00000022228820 */ /* 0x000fe40000400000 */
[----:B------:R-:W0:Y:S01]  /*3ae0*/  MUFU.EX2 R29, R32 ;  /* 0x00000020001d7308 */ /* 0x000e220000000800 */
[----:B------:R-:W-:Y:S01]  /*3af0*/  @!P1 FMUL R35, R35, 0.5 ;  /* 0x3f00000023239820 */ /* 0x000fe20000400000 */
[----:B------:R-:W-:-:S06]  /*3b00*/  FADD R37, -R20, -INF ;  /* 0xff80000014257421 */ /* 0x000fcc0000000100 */
[----:B------:R-:W1:Y:S01]  /*3b10*/  MUFU.EX2 R36, R36 ;  /* 0x0000002400247308 */ /* 0x000e620000000800 */
[----:B------:R-:W-:-:S07]  /*3b20*/  @!P5 FMUL R40, R40, 0.5 ;  /* 0x3f0000002828d820 */ /* 0x000fce0000400000 */
[----:B------:R2:W-:Y:S01]  /*3b30*/  MUFU.EX2 R39, R34 ;  /* 0x0000002200277308 */ /* 0x0005e20000000800 */
[----:B------:R-:W-:-:S07]  /*3b40*/  FMUL R42, R37, 1.4426950216293334961 ;  /* 0x3fb8aa3b252a7820 */ /* 0x000fce0000400000 */
[----:B------:R3:W-:Y:S01]  /*3b50*/  MUFU.EX2 R0, R35 ;  /* 0x0000002300007308 */ /* 0x0007e20000000800 */
[----:B--2---:R-:W-:-:S07]  /*3b60*/  FADD R34, -R24, -INF ;  /* 0xff80000018227421 */ /* 0x004fce0000000100 */
[----:B------:R-:W2:Y:S01]  /*3b70*/  MUFU.EX2 R38, R38 ;  /* 0x0000002600267308 */ /* 0x000ea20000000800 */
[----:B---3--:R-:W-:Y:S01]  /*3b80*/  FADD R35, R24, -R24 ;  /* 0x8000001818237221 */ /* 0x008fe20000000000 */
[----:B------:R-:W-:Y:S01]  /*3b90*/  FMUL R34, R34, 1.4426950216293334961 ;  /* 0x3fb8aa3b22227820 */ /* 0x000fe20000400000 */
[----:B------:R-:W-:Y:S02]  /*3ba0*/  FADD R32, R20, -R20 ;  /* 0x8000001414207221 */ /* 0x000fe40000000000 */
[----:B------:R-:W-:-:S03]  /*3bb0*/  FMUL R41, R35, 1.4426950216293334961 ;  /* 0x3fb8aa3b23297820 */ /* 0x000fc60000400000 */
[----:B------:R-:W3:Y:S01]  /*3bc0*/  MUFU.EX2 R35, R40 ;  /* 0x0000002800237308 */ /* 0x000ee20000000800 */
[----:B------:R-:W-:Y:S01]  /*3bd0*/  FSETP.GEU.AND P6, PT, R34, -126, PT ;  /* 0xc2fc00002200780b */ /* 0x000fe20003fce000 */
[----:B0-----:R-:W-:Y:S01]  /*3be0*/  @!P3 FMUL R29, R29, R29 ;  /* 0x0000001d1d1db220 */ /* 0x001fe20000400000 */
[----:B------:R-:W-:Y:S01]  /*3bf0*/  FSETP.GEU.AND P3, PT, R42, -126, PT ;  /* 0xc2fc00002a00780b */ /* 0x000fe20003f6e000 */
[----:B------:R-:W-:Y:S01]  /*3c00*/  FMUL R47, R32, 1.4426950216293334961 ;  /* 0x3fb8aa3b202f7820 */ /* 0x000fe20000400000 */
[----:B-1----:R-:W-:Y:S01]  /*3c10*/  @!P2 FMUL R36, R36, R36 ;  /* 0x000000242424a220 */ /* 0x002fe20000400000 */
[----:B------:R-:W-:Y:S01]  /*3c20*/  FSETP.GEU.AND P2, PT, R41, -126, PT ;  /* 0xc2fc00002900780b */ /* 0x000fe20003f4e000 */
[----:B------:R-:W-:Y:S01]  /*3c30*/  IMAD.U32 R32, R3, 0x10000, RZ ;  /* 0x0001000003207824 */ /* 0x000fe200078e00ff */
[----:B------:R-:W-:Y:S01]  /*3c40*/  FADD R3, -R28, -INF ;  /* 0xff8000001c037421 */ /* 0x000fe20000000100 */
[----:B--2---:R-:W-:Y:S01]  /*3c50*/  @!P4 FMUL R38, R38, R38 ;  /* 0x000000262626c220 */ /* 0x004fe20000400000 */
[----:B------:R-:W-:-:S02]  /*3c60*/  FSETP.GEU.AND P4, PT, R47, -126, PT ;  /* 0xc2fc00002f00780b */ /* 0x000fc40003f8e000 */
[----:B------:R-:W-:Y:S01]  /*3c70*/  FMUL R45, R3, 1.4426950216293334961 ;  /* 0x3fb8aa3b032d7820 */ /* 0x000fe20000400000 */
[----:B------:R-:W-:Y:S01]  /*3c80*/  FADD R3, R28, -R28 ;  /* 0x8000001c1c037221 */ /* 0x000fe20000000000 */
[----:B------:R-:W-:Y:S01]  /*3c90*/  @!P6 FMUL R34, R34, 0.5 ;  /* 0x3f0000002222e820 */ /* 0x000fe20000400000 */
[----:B------:R-:W-:Y:S01]  /*3ca0*/  FADD R32, R19, R32 ;  /* 0x0000002013207221 */ /* 0x000fe20000000000 */
[----:B---3--:R-:W-:Y:S01]  /*3cb0*/  @!P5 FMUL R35, R35, R35 ;  /* 0x000000232323d220 */ /* 0x008fe20000400000 */
[----:B------:R-:W-:Y:S01]  /*3cc0*/  FSETP.GEU.AND P5, PT, R45, -126, PT ;  /* 0xc2fc00002d00780b */ /* 0x000fe20003fae000 */
[----:B------:R-:W-:Y:S01]  /*3cd0*/  @!P3 FMUL R42, R42, 0.5 ;  /* 0x3f0000002a2ab820 */ /* 0x000fe20000400000 */
[----:B------:R0:W1:Y:S01]  /*3ce0*/  MUFU.EX2 R37, R34 ;  /* 0x0000002200257308 */ /* 0x0000620000000800 */
[----:B------:R-:W-:Y:S01]  /*3cf0*/  @!P2 FMUL R41, R41, 0.5 ;  /* 0x3f0000002929a820 */ /* 0x000fe20000400000 */
[----:B------:R-:W-:Y:S01]  /*3d00*/  FMUL R46, R3, 1.4426950216293334961 ;  /* 0x3fb8aa3b032e7820 */ /* 0x000fe20000400000 */
[----:B------:R-:W-:Y:S01]  /*3d10*/  FADD R3, -R32, -INF ;  /* 0xff80000020037421 */ /* 0x000fe20000000100 */
[----:B------:R-:W-:Y:S01]  /*3d20*/  IMAD.U32 R2, R2, 0x10000, RZ ;  /* 0x0001000002027824 */ /* 0x000fe200078e00ff */
[----:B------:R-:W-:-:S03]  /*3d30*/  @!P4 FMUL R47, R47, 0.5 ;  /* 0x3f0000002f2fc820 */ /* 0x000fc60000400000 */
[----:B------:R2:W3:Y:S01]  /*3d40*/  MUFU.EX2 R40, R41 ;  /* 0x0000002900287308 */ /* 0x0004e20000000800 */
[----:B------:R-:W-:Y:S01]  /*3d50*/  FMUL R19, R3, 1.4426950216293334961 ;  /* 0x3fb8aa3b03137820 */ /* 0x000fe20000400000 */
[----:B0-----:R-:W-:Y:S01]  /*3d60*/  FADD R34, R33, R2 ;  /* 0x0000000221227221 */ /* 0x001fe20000000000 */
[----:B------:R-:W-:-:S05]  /*3d70*/  FADD R33, R32, -R32 ;  /* 0x8000002020217221 */ /* 0x000fca0000000000 */
[----:B------:R-:W0:Y:S01]  /*3d80*/  MUFU.EX2 R42, R42 ;  /* 0x0000002a002a7308 */ /* 0x000e220000000800 */
[----:B------:R-:W-:Y:S01]  /*3d90*/  @!P5 FMUL R45, R45, 0.5 ;  /* 0x3f0000002d2dd820 */ /* 0x000fe20000400000 */
[C---:B------:R-:W-:Y:S01]  /*3da0*/  FADD R2, -R34.reuse, -INF ;  /* 0xff80000022027421 */ /* 0x040fe20000000100 */
[----:B--2---:R-:W-:-:S05]  /*3db0*/  FADD R41, R34, -R34 ;  /* 0x8000002222297221 */ /* 0x004fca0000000000 */
[----:B------:R-:W2:Y:S01]  /*3dc0*/  MUFU.EX2 R3, R47 ;  /* 0x0000002f00037308 */ /* 0x000ea20000000800 */
[----:B------:R-:W-:Y:S01]  /*3dd0*/  FMUL R44, R33, 1.4426950216293334961 ;  /* 0x3fb8aa3b212c7820 */ /* 0x000fe20000400000 */
[----:B------:R-:W-:Y:S01]  /*3de0*/  FMUL R33, R2, 1.4426950216293334961 ;  /* 0x3fb8aa3b02217820 */ /* 0x000fe20000400000 */
[----:B-1----:R-:W-:Y:S01]  /*3df0*/  @!P6 FMUL R37, R37, R37 ;  /* 0x000000252525e220 */ /* 0x002fe20000400000 */
[----:B------:R-:W-:Y:S01]  /*3e00*/  FMUL R41, R41, 1.4426950216293334961 ;  /* 0x3fb8aa3b29297820 */ /* 0x000fe20000400000 */
[----:B------:R-:W-:Y:S01]  /*3e10*/  FSETP.GEU.AND P6, PT, R46, -126, PT ;  /* 0xc2fc00002e00780b */ /* 0x000fe20003fce000 */
[----:B------:R-:W-:Y:S02]  /*3e20*/  @!P1 FMUL R0, R0, R0 ;  /* 0x0000000000009220 */ /* 0x000fe40000400000 */
[----:B------:R-:W1:Y:S01]  /*3e30*/  MUFU.EX2 R45, R45 ;  /* 0x0000002d002d7308 */ /* 0x000e620000000800 */
[----:B------:R-:W-:Y:S01]  /*3e40*/  FSETP.GEU.AND P1, PT, R33, -126, PT ;  /* 0xc2fc00002100780b */ /* 0x000fe20003f2e000 */
[----:B---3--:R-:W-:Y:S01]  /*3e50*/  @!P2 FMUL R40, R40, R40 ;  /* 0x000000282828a220 */ /* 0x008fe20000400000 */
[----:B------:R-:W-:Y:S01]  /*3e60*/  @!P0 FMUL R39, R39, R39 ;  /* 0x0000002727278220 */ /* 0x000fe20000400000 */
[----:B0-----:R-:W-:Y:S01]  /*3e70*/  @!P3 FMUL R42, R42, R42 ;  /* 0x0000002a2a2ab220 */ /* 0x001fe20000400000 */
[----:B------:R-:W-:-:S02]  /*3e80*/  FSETP.GEU.AND P2, PT, R19, -126, PT ;  /* 0xc2fc00001300780b */ /* 0x000fc40003f4e000 */
[----:B------:R-:W-:Y:S02]  /*3e90*/  FSETP.GEU.AND P0, PT, R44, -126, PT ;  /* 0xc2fc00002c00780b */ /* 0x000fe40003f0e000 */
[----:B------:R-:W-:Y:S01]  /*3ea0*/  FSETP.GEU.AND P3, PT, R41, -126, PT ;  /* 0xc2fc00002900780b */ /* 0x000fe20003f6e000 */
[----:B--2---:R-:W-:Y:S01]  /*3eb0*/  @!P4 FMUL R3, R3, R3 ;  /* 0x000000030303c220 */ /* 0x004fe20000400000 */
[----:B------:R-:W-:Y:S01]  /*3ec0*/  FSETP.GT.AND P4, PT, R27, R32, PT ;  /* 0x000000201b00720b */ /* 0x000fe20003f84000 */
[----:B------:R-:W-:Y:S02]  /*3ed0*/  @!P6 FMUL R46, R46, 0.5 ;  /* 0x3f0000002e2ee820 */ /* 0x000fe40000400000 */
[----:B------:R-:W-:Y:S01]  /*3ee0*/  @!P1 FMUL R33, R33, 0.5 ;  /* 0x3f00000021219820 */ /* 0x000fe20000400000 */
[----:B-1----:R-:W-:Y:S01]  /*3ef0*/  @!P5 FMUL R45, R45, R45 ;  /* 0x0000002d2d2dd220 */ /* 0x002fe20000400000 */
[----:B------:R-:W-:Y:S01]  /*3f00*/  FSETP.NAN.AND P5, PT, R27, R27, PT ;  /* 0x0000001b1b00720b */ /* 0x000fe20003fa8000 */
[----:B------:R-:W0:Y:S01]  /*3f10*/  MUFU.EX2 R2, R46 ;  /* 0x0000002e00027308 */ /* 0x000e220000000800 */
[----:B------:R-:W-:-:S02]  /*3f20*/  @!P2 FMUL R19, R19, 0.5 ;  /* 0x3f0000001313a820 */ /* 0x000fc40000400000 */
[----:B------:R-:W-:Y:S02]  /*3f30*/  @!P0 FMUL R44, R44, 0.5 ;  /* 0x3f0000002c2c8820 */ /* 0x000fe40000400000 */
[----:B------:R-:W-:Y:S02]  /*3f40*/  @!P3 FMUL R41, R41, 0.5 ;  /* 0x3f0000002929b820 */ /* 0x000fe40000400000 */
[----:B------:R-:W-:Y:S01]  /*3f50*/  @!P4 FSEL R27, R27, R32, P5 ;  /* 0x000000201b1bc208 */ /* 0x000fe20002800000 */
[----:B------:R-:W1:Y:S03]  /*3f60*/  MUFU.EX2 R33, R33 ;  /* 0x0000002100217308 */ /* 0x000e660000000800 */
[----:B------:R-:W-:-:S05]  /*3f70*/  FSETP.GT.AND P4, PT, R27, R34, PT ;  /* 0x000000221b00720b */ /* 0x000fca0003f84000 */
[----:B------:R-:W2:Y:S08]  /*3f80*/  MUFU.EX2 R46, R41 ;  /* 0x00000029002e7308 */ /* 0x000eb00000000800 */
[----:B------:R-:W3:Y:S08]  /*3f90*/  MUFU.EX2 R19, R19 ;  /* 0x0000001300137308 */ /* 0x000ef00000000800 */
[----:B------:R-:W4:Y:S01]  /*3fa0*/  MUFU.EX2 R44, R44 ;  /* 0x0000002c002c7308 */ /* 0x000f220000000800 */
[----:B------:R-:W-:Y:S01]  /*3fb0*/  FFMA R29, RZ, R36, R29 ;  /* 0x00000024ff1d7223 */ /* 0x000fe2000000001d */
[----:B0-----:R-:W-:Y:S01]  /*3fc0*/  @!P6 FMUL R2, R2, R2 ;  /* 0x000000020202e220 */ /* 0x001fe20000400000 */
[----:B------:R-:W-:-:S02]  /*3fd0*/  FSETP.NAN.AND P5, PT, R27, R27, PT ;  /* 0x0000001b1b00720b */ /* 0x000fc40003fa8000 */
[----:B------:R-:W-:Y:S01]  /*3fe0*/  FSETP.NEU.AND P6, PT, R26, -INF , PT ;  /* 0xff8000001a00780b */ /* 0x000fe20003fcd000 */
[----:B------:R-:W-:Y:S01]  /*3ff0*/  FFMA R35, RZ, R38, R35 ;  /* 0x00000026ff237223 */ /* 0x000fe20000000023 */
[----:B-1----:R-:W-:Y:S01]  /*4000*/  @!P1 FMUL R33, R33, R33 ;  /* 0x0000002121219220 */ /* 0x002fe20000400000 */
[----:B--2---:R-:W-:Y:S01]  /*4010*/  @!P3 FMUL R46, R46, R46 ;  /* 0x0000002e2e2eb220 */ /* 0x004fe20000400000 */
[----:B------:R-:W-:Y:S01]  /*4020*/  @!P4 FSEL R27, R27, R34, P5 ;  /* 0x000000221b1bc208 */ /* 0x000fe20002800000 */
[----:B------:R-:W-:Y:S01]  /*4030*/  FFMA R3, RZ, R42, R3 ;  /* 0x0000002aff037223 */ /* 0x000fe20000000003 */
[----:B------:R-:W-:Y:S01]  /*4040*/  FFMA R37, RZ, R37, R40 ;  /* 0x00000025ff257223 */ /* 0x000fe20000000028 */
[----:B------:R-:W-:Y:S01]  /*4050*/  FSETP.NEU.AND P4, PT, R21, -INF , PT ;  /* 0xff8000001500780b */ /* 0x000fe20003f8d000 */
[----:B---3--:R-:W-:Y:S01]  /*4060*/  @!P2 FMUL R19, R19, R19 ;  /* 0x000000131313a220 */ /* 0x008fe20000400000 */
[----:B------:R-:W-:Y:S01]  /*4070*/  FSEL R29, R29, 1, P6 ;  /* 0x3f8000001d1d7808 */ /* 0x000fe20003000000 */
[----:B----4-:R-:W-:Y:S01]  /*4080*/  @!P0 FMUL R44, R44, R44 ;  /* 0x0000002c2c2c8220 */ /* 0x010fe20000400000 */
[----:B------:R-:W-:-:S02]  /*4090*/  FSETP.NEU.AND P5, PT, R24, -INF , PT ;  /* 0xff8000001800780b */ /* 0x000fc40003fad000 */
[----:B------:R-:W-:Y:S01]  /*40a0*/  FSETP.NEU.AND P6, PT, R20, -INF , PT ;  /* 0xff8000001400780b */ /* 0x000fe20003fcd000 */
[----:B------:R-:W-:Y:S01]  /*40b0*/  FFMA R40, RZ, R33, R46 ;  /* 0x00000021ff287223 */ /* 0x000fe2000000002e */
[----:B------:R-:W-:Y:S01]  /*40c0*/  FFMA R0, RZ, R39, R0 ;  /* 0x00000027ff007223 */ /* 0x000fe20000000000 */
[----:B------:R-:W-:Y:S01]  /*40d0*/  FSEL R33, R35, 1, P4 ;  /* 0x3f80000023217808 */ /* 0x000fe20002000000 */
[----:B------:R-:W-:Y:S01]  /*40e0*/  FFMA R38, RZ, R45, R2 ;  /* 0x0000002dff267223 */ /* 0x000fe20000000002 */
[----:B------:R-:W-:Y:S01]  /*40f0*/  FFMA R39, RZ, R19, R44 ;  /* 0x00000013ff277223 */ /* 0x000fe2000000002c */
[----:B------:R-:W-:Y:S02]  /*4100*/  FSEL R35, R37, 1, P5 ;  /* 0x3f80000025237808 */ /* 0x000fe40002800000 */
[----:B------:R-:W-:Y:S02]  /*4110*/  FSEL R36, R3, 1, P6 ;  /* 0x3f80000003247808 */ /* 0x000fe40003000000 */
[----:B------:R-:W-:-:S02]  /*4120*/  SHF.L.U32 R55, R55, 0x6, RZ ;  /* 0x0000000637377819 */ /* 0x000fc400000006ff */
[----:B------:R-:W-:Y:S02]  /*4130*/  LOP3.LUT P0, RZ, R43, 0xf, RZ, 0xc0, !PT ;  /* 0x0000000f2bff7812 */ /* 0x000fe4000780c0ff */
[----:B------:R-:W-:Y:S02]  /*4140*/  SHF.R.U32.HI R2, RZ, 0x3, R43 ;  /* 0x00000003ff027819 */ /* 0x000fe4000001162b */
[----:B------:R-:W-:Y:S02]  /*4150*/  FSETP.NEU.AND P3, PT, R25, -INF , PT ;  /* 0xff8000001900780b */ /* 0x000fe40003f6d000 */
[----:B------:R-:W-:Y:S02]  /*4160*/  FSETP.NEU.AND P4, PT, R28, -INF , PT ;  /* 0xff8000001c00780b */ /* 0x000fe40003f8d000 */
[----:B------:R-:W-:Y:S02]  /*4170*/  FSETP.NEU.AND P5, PT, R32, -INF , PT ;  /* 0xff8000002000780b */ /* 0x000fe40003fad000 */
[----:B------:R-:W-:-:S02]  /*4180*/  FSETP.NEU.AND P6, PT, R34, -INF , PT ;  /* 0xff8000002200780b */ /* 0x000fc40003fcd000 */
[C---:B------:R-:W-:Y:S02]  /*4190*/  LOP3.LUT P1, RZ, R43.reuse, 0x18, RZ, 0xc0, !PT ;  /* 0x000000182bff7812 */ /* 0x040fe4000782c0ff */
[C---:B------:R-:W-:Y:S02]  /*41a0*/  ISETP.GE.AND P2, PT, R43.reuse, 0x80, PT ;  /* 0x000000802b00780c */ /* 0x040fe40003f46270 */
[----:B------:R-:W-:Y:S02]  /*41b0*/  SHF.R.S32.HI R19, RZ, 0x1f, R48 ;  /* 0x0000001fff137819 */ /* 0x000fe40000011430 */
[----:B------:R-:W-:Y:S02]  /*41c0*/  ISETP.LT.AND P0, PT, R43, 0x80, !P0 ;  /* 0x000000802b00780c */ /* 0x000fe40004701270 */
[----:B------:R-:W-:Y:S02]  /*41d0*/  LOP3.LUT R37, R55, 0x3c, R2, 0xf8, !PT ;  /* 0x0000003c37257812 */ /* 0x000fe400078ef802 */
[----:B------:R-:W-:-:S02]  /*41e0*/  FSEL R0, R0, 1, P3 ;  /* 0x3f80000000007808 */ /* 0x000fc40001800000 */
[----:B------:R-:W-:Y:S02]  /*41f0*/  FSEL R38, R38, 1, P4 ;  /* 0x3f80000026267808 */ /* 0x000fe40002000000 */
[----:B------:R-:W-:Y:S02]  /*4200*/  FSEL R39, R39, 1, P5 ;  /* 0x3f80000027277808 */ /* 0x000fe40002800000 */
[----:B------:R-:W-:Y:S01]  /*4210*/  FSEL R40, R40, 1, P6 ;  /* 0x3f80000028287808 */ /* 0x000fe20003000000 */
[----:B------:R-:W-:Y:S05]  /*4220*/  BRA.DIV ~URZ, `(.L_x_1) ;  /* 0x000010827f007947 */ /* 0x000fea000b800000 */
[----:B------:R-:W0:Y:S01]  /*4230*/  SHFL.BFLY PT, R2, R27, 0x10, 0x1f ;  /* 0x0e001f001b027f89 */ /* 0x000e2200000e0000 */
[C---:B------:R-:W-:Y:S02]  /*4240*/  FSETP.NAN.AND P4, PT, R27.reuse, R27, PT ;  /* 0x0000001b1b00720b */ /* 0x040fe40003f88000 */
[----:B0-----:R-:W-:-:S11]  /*4250*/  FSETP.GT.AND P3, PT, R27, R2, PT ;  /* 0x000000021b00720b */ /* 0x001fd60003f64000 */
[----:B------:R-:W-:-:S04]  /*4260*/  @!P4 FSEL R27, R27, R2, P3 ;  /* 0x000000021b1bc208 */ /* 0x000fc80001800000 */
[----:B------:R-:W-:Y:S01]  /*4270*/  MOV R42, R27 ;  /* 0x0000001b002a7202 */ /* 0x000fe20000000f00 */
[----:B------:R0:W1:Y:S01]  /*4280*/  SHFL.BFLY PT, R2, R27, 0x8, 0x1f ;  /* 0x0d001f001b027f89 */ /* 0x00006200000e0000 */
[----:B------:R-:W-:-:S05]  /*4290*/  IMAD.MOV.U32 R41, RZ, RZ, R27 ;  /* 0x000000ffff297224 */ /* 0x000fca00078e001b */
.L_x_2:
[C---:B-1----:R-:W-:Y:S01]  /*42a0*/  FSETP.GT.AND P3, PT, R41.reuse, R2, PT ;  /* 0x000000022900720b */ /* 0x042fe20003f64000 */
[----:B0-----:R-:W-:Y:S01]  /*42b0*/  IMAD.MOV.U32 R27, RZ, RZ, R42 ;  /* 0x000000ffff1b7224 */ /* 0x001fe200078e002a */
[----:B------:R-:W-:-:S11]  /*42c0*/  FSETP.NAN.AND P4, PT, R41, R41, PT ;  /* 0x000000292900720b */ /* 0x000fd60003f88000 */
[----:B------:R-:W-:-:S05]  /*42d0*/  @!P3 SEL R27, R27, R2, P4 ;  /* 0x000000021b1bb207 */ /* 0x000fca0002000000 */
[----:B------:R-:W-:Y:S04]  /*42e0*/  @!P1 STS [R37], R27 ;  /* 0x0000001b25009388 */ /* 0x000fe80000000800 */
[----:B------:R-:W-:Y:S06]  /*42f0*/  BAR.SYNC.DEFER_BLOCKING 0x0 ;  /* 0x0000000000007b1d */ /* 0x000fec0000010000 */
[----:B------:R-:W0:Y:S04]  /*4300*/  @!P2 LDS R2, [R43.X4] ;  /* 0x000000002b02a984 */ /* 0x000e280000004800 */
[----:B0-----:R-:W0:Y:S01]  /*4310*/  SHFL.BFLY PT, R3, R2, 0x8, 0x1f ;  /* 0x0d001f0002037f89 */ /* 0x001e2200000e0000 */
[----:B------:R-:W-:-:S02]  /*4320*/  FSETP.NAN.AND P4, PT, R2, R2, PT ;  /* 0x000000020200720b */ /* 0x000fc40003f88000 */
[----:B0-----:R-:W-:-:S04]  /*4330*/  FSETP.GT.AND P3, PT, R2, R3, PT ;  /* 0x000000030200720b */ /* 0x001fc80003f64000 */
[----:B------:R-:W-:-:S04]  /*4340*/  FSEL R3, R2, R3, P3 ;  /* 0x0000000302037208 */ /* 0x000fc80001800000 */
[----:B------:R-:W-:-:S04]  /*4350*/  FSEL R42, R2, R3, P4 ;  /* 0x00000003022a7208 */ /* 0x000fc80002000000 */
[C---:B------:R-:W-:Y:S01]  /*4360*/  FSETP.NAN.AND P4, PT, R42.reuse, R42, PT ;  /* 0x0000002a2a00720b */ /* 0x040fe20003f88000 */
[----:B------:R-:W0:Y:S02]  /*4370*/  SHFL.BFLY PT, R3, R42, 0x4, 0x1f ;  /* 0x0c801f002a037f89 */ /* 0x000e2400000e0000 */
[----:B0-----:R-:W-:-:S13]  /*4380*/  FSETP.GT.AND P3, PT, R42, R3, PT ;  /* 0x000000032a00720b */ /* 0x001fda0003f64000 */
[----:B------:R-:W-:-:S04]  /*4390*/  @!P3 FSEL R42, R42, R3, P4 ;  /* 0x000000032a2ab208 */ /* 0x000fc80002000000 */
[C---:B------:R-:W-:Y:S01]  /*43a0*/  FSETP.NAN.AND P4, PT, R42.reuse, R42, PT ;  /* 0x0000002a2a00720b */ /* 0x040fe20003f88000 */
[----:B------:R-:W0:Y:S02]  /*43b0*/  SHFL.BFLY PT, R3, R42, 0x2, 0x1f ;  /* 0x0c401f002a037f89 */ /* 0x000e2400000e0000 */
[----:B0-----:R-:W-:-:S13]  /*43c0*/  FSETP.GT.AND P3, PT, R42, R3, PT ;  /* 0x000000032a00720b */ /* 0x001fda0003f64000 */
[----:B------:R-:W-:-:S04]  /*43d0*/  @!P3 FSEL R42, R42, R3, P4 ;  /* 0x000000032a2ab208 */ /* 0x000fc80002000000 */
[C---:B------:R-:W-:Y:S01]  /*43e0*/  FSETP.NAN.AND P4, PT, R42.reuse, R42, PT ;  /* 0x0000002a2a00720b */ /* 0x040fe20003f88000 */
[----:B------:R-:W0:Y:S02]  /*43f0*/  SHFL.BFLY PT, R3, R42, 0x1, 0x1f ;  /* 0x0c201f002a037f89 */ /* 0x000e2400000e0000 */
[----:B0-----:R-:W-:-:S13]  /*4400*/  FSETP.GT.AND P3, PT, R42, R3, PT ;  /* 0x000000032a00720b */ /* 0x001fda0003f64000 */
[----:B------:R-:W-:-:S05]  /*4410*/  @!P3 SEL R42, R42, R3, P4 ;  /* 0x000000032a2ab207 */ /* 0x000fca0002000000 */
[----:B------:R-:W-:Y:S04]  /*4420*/  @P0 STS [R43.X4], R42 ;  /* 0x0000002a2b000388 */ /* 0x000fe80000004800 */
[----:B------:R-:W-:Y:S06]  /*4430*/  BAR.SYNC.DEFER_BLOCKING 0x0 ;  /* 0x0000000000007b1d */ /* 0x000fec0000010000 */
[----:B------:R-:W0:Y:S04]  /*4440*/  LDS R3, [R55] ;  /* 0x0000000037037984 */ /* 0x000e280000000800 */
[----:B------:R-:W-:Y:S01]  /*4450*/  BAR.SYNC.DEFER_BLOCKING 0x0 ;  /* 0x0000000000007b1d */ /* 0x000fe20000010000 */
[--C-:B0-----:R-:W-:Y:S01]  /*4460*/  FADD R20, R20, -R3.reuse ;  /* 0x8000000314147221 */ /* 0x101fe20000000000 */
[----:B------:R-:W-:Y:S01]  /*4470*/  FSETP.NEU.AND P4, PT, R3, -INF , PT ;  /* 0xff8000000300780b */ /* 0x000fe20003f8d000 */
[--C-:B------:R-:W-:Y:S01]  /*4480*/  FADD R25, R25, -R3.reuse ;  /* 0x8000000319197221 */ /* 0x100fe20000000000 */
[--C-:B------:R-:W-:Y:S01]  /*4490*/  FADD R21, R21, -R3.reuse ;  /* 0x8000000315157221 */ /* 0x100fe20000000000 */
[----:B------:R-:W-:Y:S01]  /*44a0*/  FMUL R20, R20, 1.4426950216293334961 ;  /* 0x3fb8aa3b14147820 */ /* 0x000fe20000400000 */
[--C-:B------:R-:W-:Y:S01]  /*44b0*/  FADD R24, R24, -R3.reuse ;  /* 0x8000000318187221 */ /* 0x100fe20000000000 */
[----:B------:R-:W-:Y:S01]  /*44c0*/  FMUL R25, R25, 1.4426950216293334961 ;  /* 0x3fb8aa3b19197820 */ /* 0x000fe20000400000 */
[----:B------:R-:W-:Y:S01]  /*44d0*/  FMUL R21, R21, 1.4426950216293334961 ;  /* 0x3fb8aa3b15157820 */ /* 0x000fe20000400000 */
[--C-:B------:R-:W-:Y:S01]  /*44e0*/  FADD R26, R26, -R3.reuse ;  /* 0x800000031a1a7221 */ /* 0x100fe20000000000 */
[----:B------:R-:W-:Y:S01]  /*44f0*/  FSEL R20, R20, RZ, P4 ;  /* 0x000000ff14147208 */ /* 0x000fe20002000000 */
[--C-:B------:R-:W-:Y:S01]  /*4500*/  FADD R28, R28, -R3.reuse ;  /* 0x800000031c1c7221 */ /* 0x100fe20000000000 */
[----:B------:R-:W-:Y:S01]  /*4510*/  FSEL R25, R25, RZ, P4 ;  /* 0x000000ff19197208 */ /* 0x000fe20002000000 */
[--C-:B------:R-:W-:Y:S01]  /*4520*/  FADD R32, R32, -R3.reuse ;  /* 0x8000000320207221 */ /* 0x100fe20000000000 */
[----:B------:R-:W-:Y:S01]  /*4530*/  FSETP.GEU.AND P3, PT, R20, -126, PT ;  /* 0xc2fc00001400780b */ /* 0x000fe20003f6e000 */
[----:B------:R-:W-:Y:S01]  /*4540*/  FADD R34, R34, -R3 ;  /* 0x8000000322227221 */ /* 0x000fe20000000000 */
[----:B------:R-:W-:Y:S01]  /*4550*/  FMUL R24, R24, 1.4426950216293334961 ;  /* 0x3fb8aa3b18187820 */ /* 0x000fe20000400000 */
[----:B------:R-:W-:Y:S01]  /*4560*/  FSEL R2, R21, RZ, P4 ;  /* 0x000000ff15027208 */ /* 0x000fe20002000000 */
[----:B------:R-:W-:Y:S01]  /*4570*/  FMUL R27, R26, 1.4426950216293334961 ;  /* 0x3fb8aa3b1a1b7820 */ /* 0x000fe20000400000 */
[----:B------:R-:W-:Y:S01]  /*4580*/  FSETP.GEU.AND P6, PT, R25, -126, PT ;  /* 0xc2fc00001900780b */ /* 0x000fe20003fce000 */
[----:B------:R-:W-:Y:S01]  /*4590*/  FMUL R21, R28, 1.4426950216293334961 ;  /* 0x3fb8aa3b1c157820 */ /* 0x000fe20000400000 */
[----:B------:R-:W-:Y:S01]  /*45a0*/  FMUL R41, R32, 1.4426950216293334961 ;  /* 0x3fb8aa3b20297820 */ /* 0x000fe20000400000 */
[----:B------:R-:W-:Y:S01]  /*45b0*/  FMUL R34, R34, 1.4426950216293334961 ;  /* 0x3fb8aa3b22227820 */ /* 0x000fe20000400000 */
[----:B------:R-:W-:-:S02]  /*45c0*/  FSETP.GEU.AND P5, PT, R2, -126, PT ;  /* 0xc2fc00000200780b */ /* 0x000fc40003fae000 */
[----:B------:R-:W-:Y:S02]  /*45d0*/  FSEL R26, R24, RZ, P4 ;  /* 0x000000ff181a7208 */ /* 0x000fe40002000000 */
[----:B------:R-:W-:Y:S01]  /*45e0*/  @!P3 FMUL R20, R20, 0.5 ;  /* 0x3f0000001414b820 */ /* 0x000fe20000400000 */
[----:B------:R-:W-:Y:S02]  /*45f0*/  FSEL R28, R27, RZ, P4 ;  /* 0x000000ff1b1c7208 */ /* 0x000fe40002000000 */
[----:B------:R-:W-:Y:S01]  /*4600*/  FSEL R32, R21, RZ, P4 ;  /* 0x000000ff15207208 */ /* 0x000fe20002000000 */
[----:B------:R-:W0:Y:S01]  /*4610*/  MUFU.EX2 R27, R20 ;  /* 0x00000014001b7308 */ /* 0x000e220000000800 */
[----:B------:R-:W-:Y:S01]  /*4620*/  FSEL R41, R41, RZ, P4 ;  /* 0x000000ff29297208 */ /* 0x000fe20002000000 */
[----:B------:R-:W-:Y:S01]  /*4630*/  @!P6 FMUL R25, R25, 0.5 ;  /* 0x3f0000001919e820 */ /* 0x000fe20000400000 */
[----:B------:R-:W-:Y:S02]  /*4640*/  FSEL R34, R34, RZ, P4 ;  /* 0x000000ff22227208 */ /* 0x000fe40002000000 */
[----:B------:R-:W-:Y:S01]  /*4650*/  FSETP.GEU.AND P4, PT, R26, -126, PT ;  /* 0xc2fc00001a00780b */ /* 0x000fe20003f8e000 */
[----:B------:R-:W-:-:S02]  /*4660*/  @!P5 FMUL R2, R2, 0.5 ;  /* 0x3f0000000202d820 */ /* 0x000fc40000400000 */
[----:B------:R-:W1:Y:S08]  /*4670*/  MUFU.EX2 R21, R25 ;  /* 0x0000001900157308 */ /* 0x000e700000000800 */
[----:B------:R-:W2:Y:S01]  /*4680*/  MUFU.EX2 R24, R2 ;  /* 0x0000000200187308 */ /* 0x000ea20000000800 */
[----:B0-----:R-:W-:Y:S01]  /*4690*/  @!P3 FMUL R27, R27, R27 ;  /* 0x0000001b1b1bb220 */ /* 0x001fe20000400000 */
[----:B------:R-:W-:Y:S01]  /*46a0*/  @!P4 FMUL R26, R26, 0.5 ;  /* 0x3f0000001a1ac820 */ /* 0x000fe20000400000 */
[----:B------:R-:W-:-:S02]  /*46b0*/  FSETP.GEU.AND P3, PT, R28, -126, PT ;  /* 0xc2fc00001c00780b */ /* 0x000fc40003f6e000 */
[----:B------:R-:W-:-:S03]  /*46c0*/  FMUL R27, R36, R27 ;  /* 0x0000001b241b7220 */ /* 0x000fc60000400000 */
[----:B------:R0:W3:Y:S01]  /*46d0*/  MUFU.EX2 R20, R26 ;  /* 0x0000001a00147308 */ /* 0x0000e20000000800 */
[----:B-1----:R-:W-:Y:S01]  /*46e0*/  @!P6 FMUL R21, R21, R21 ;  /* 0x000000151515e220 */ /* 0x002fe20000400000 */
[----:B------:R-:W-:Y:S01]  /*46f0*/  FSETP.GEU.AND P6, PT, R32, -126, PT ;  /* 0xc2fc00002000780b */ /* 0x000fe20003fce000 */
[----:B--2---:R-:W-:Y:S01]  /*4700*/  @!P5 FMUL R24, R24, R24 ;  /* 0x000000181818d220 */ /* 0x004fe20000400000 */
[----:B------:R-:W-:-:S04]  /*4710*/  FSETP.GEU.AND P5, PT, R41, -126, PT ;  /* 0xc2fc00002900780b */ /* 0x000fc80003fae000 */
[----:B------:R-:W-:Y:S01]  /*4720*/  @!P3 FMUL R28, R28, 0.5 ;  /* 0x3f0000001c1cb820 */ /* 0x000fe20000400000 */
[----:B0-----:R-:W-:-:S06]  /*4730*/  FFMA R26, R0, R21, R27 ;  /* 0x00000015001a7223 */ /* 0x001fcc000000001b */
[----:B------:R-:W-:Y:S01]  /*4740*/  @!P6 FMUL R32, R32, 0.5 ;  /* 0x3f0000002020e820 */ /* 0x000fe20000400000 */
[----:B---3--:R-:W-:Y:S01]  /*4750*/  @!P4 FMUL R20, R20, R20 ;  /* 0x000000141414c220 */ /* 0x008fe20000400000 */
[----:B------:R-:W-:Y:S01]  /*4760*/  FSETP.GEU.AND P4, PT, R34, -126, PT ;  /* 0xc2fc00002200780b */ /* 0x000fe20003f8e000 */
[----:B------:R-:W0:Y:S01]  /*4770*/  MUFU.EX2 R28, R28 ;  /* 0x0000001c001c7308 */ /* 0x000e220000000800 */
[----:B------:R-:W-:Y:S01]  /*4780*/  FFMA R26, R33, R24, R26 ;  /* 0x00000018211a7223 */ /* 0x000fe2000000001a */
[----:B------:R-:W-:-:S03]  /*4790*/  @!P5 FMUL R41, R41, 0.5 ;  /* 0x3f0000002929d820 */ /* 0x000fc60000400000 */
[----:B------:R-:W-:-:S03]  /*47a0*/  FFMA R26, R35, R20, R26 ;  /* 0x00000014231a7223 */ /* 0x000fc6000000001a */
[----:B------:R-:W1:Y:S04]  /*47b0*/  MUFU.EX2 R25, R32 ;  /* 0x0000002000197308 */ /* 0x000e680000000800 */
[----:B------:R-:W-:-:S04]  /*47c0*/  @!P4 FMUL R34, R34, 0.5 ;  /* 0x3f0000002222c820 */ /* 0x000fc80000400000 */
[----:B------:R-:W2:Y:S01]  /*47d0*/  MUFU.EX2 R2, R41 ;  /* 0x0000002900027308 */ /* 0x000ea20000000800 */
[----:B0-----:R-:W-:-:S04]  /*47e0*/  @!P3 FMUL R28, R28, R28 ;  /* 0x0000001c1c1cb220 */ /* 0x001fc80000400000 */
[----:B------:R-:W-:-:S03]  /*47f0*/  FFMA R29, R29, R28, R26 ;  /* 0x0000001c1d1d7223 */ /* 0x000fc6000000001a */
[----:B------:R-:W0:Y:S01]  /*4800*/  MUFU.EX2 R21, R34 ;  /* 0x0000002200157308 */ /* 0x000e220000000800 */
[----:B-1----:R-:W-:-:S04]  /*4810*/  @!P6 FMUL R25, R25, R25 ;  /* 0x000000191919e220 */ /* 0x002fc80000400000 */
[----:B------:R-:W-:Y:S01]  /*4820*/  FFMA R38, R38, R25, R29 ;  /* 0x0000001926267223 */ /* 0x000fe2000000001d */
[----:B--2---:R-:W-:-:S04]  /*4830*/  @!P5 FMUL R2, R2, R2 ;  /* 0x000000020202d220 */ /* 0x004fc80000400000 */
[----:B------:R-:W-:Y:S01]  /*4840*/  FFMA R39, R39, R2, R38 ;  /* 0x0000000227277223 */ /* 0x000fe20000000026 */
[----:B0-----:R-:W-:-:S04]  /*4850*/  @!P4 FMUL R21, R21, R21 ;  /* 0x000000151515c220 */ /* 0x001fc80000400000 */
[----:B------:R-:W-:-:S05]  /*4860*/  FFMA R39, R40, R21, R39 ;  /* 0x0000001528277223 */ /* 0x000fca0000000027 */
[----:B------:R-:W0:Y:S02]  /*4870*/  SHFL.BFLY PT, R2, R39, 0x10, 0x1f ;  /* 0x0e001f0027027f89 */ /* 0x000e2400000e0000 */
[----:B0-----:R-:W-:-:S05]  /*4880*/  FADD R2, R39, R2 ;  /* 0x0000000227027221 */ /* 0x001fca0000000000 */
[----:B------:R-:W0:Y:S02]  /*4890*/  SHFL.BFLY PT, R21, R2, 0x8, 0x1f ;  /* 0x0d001f0002157f89 */ /* 0x000e2400000e0000 */
[----:B0-----:R-:W-:-:S05]  /*48a0*/  FADD R24, R2, R21 ;  /* 0x0000001502187221 */ /* 0x001fca0000000000 */
[----:B------:R-:W-:Y:S04]  /*48b0*/  @!P1 STS [R37], R24 ;  /* 0x0000001825009388 */ /* 0x000fe80000000800 */
[----:B------:R-:W-:Y:S06]  /*48c0*/  BAR.SYNC.DEFER_BLOCKING 0x0 ;  /* 0x0000000000007b1d */ /* 0x000fec0000010000 */
[----:B------:R-:W0:Y:S04]  /*48d0*/  @!P2 LDS R0, [R43.X4] ;  /* 0x000000002b00a984 */ /* 0x000e280000004800 */
[----:B0-----:R-:W0:Y:S02]  /*48e0*/  SHFL.BFLY PT, R21, R0, 0x8, 0x1f ;  /* 0x0d001f0000157f89 */ /* 0x001e2400000e0000 */
[----:B0-----:R-:W-:-:S05]  /*48f0*/  FADD R21, R0, R21 ;  /* 0x0000001500157221 */ /* 0x001fca0000000000 */
[----:B------:R-:W0:Y:S02]  /*4900*/  SHFL.BFLY PT, R20, R21, 0x4, 0x1f ;  /* 0x0c801f0015147f89 */ /* 0x000e2400000e0000 */
[----:B0-----:R-:W-:-:S05]  /*4910*/  FADD R20, R21, R20 ;  /* 0x0000001415147221 */ /* 0x001fca0000000000 */
[----:B------:R-:W0:Y:S02]  /*4920*/  SHFL.BFLY PT, R25, R20, 0x2, 0x1f ;  /* 0x0c401f0014197f89 */ /* 0x000e2400000e0000 */
[----:B0-----:R-:W-:-:S05]  /*4930*/  FADD R25, R20, R25 ;  /* 0x0000001914197221 */ /* 0x001fca0000000000 */
[----:B------:R-:W0:Y:S02]  /*4940*/  SHFL.BFLY PT, R2, R25, 0x1, 0x1f ;  /* 0x0c201f0019027f89 */ /* 0x000e2400000e0000 */
[----:B0-----:R-:W-:-:S05]  /*4950*/  FADD R2, R25, R2 ;  /* 0x0000000219027221 */ /* 0x001fca0000000000 */
[----:B------:R-:W-:Y:S04]  /*4960*/  @P0 STS [R43.X4], R2 ;  /* 0x000000022b000388 */ /* 0x000fe80000004800 */
[----:B------:R-:W-:Y:S06]  /*4970*/  BAR.SYNC.DEFER_BLOCKING 0x0 ;  /* 0x0000000000007b1d */ /* 0x000fec0000010000 */
[----:B------:R-:W2:Y:S04]  /*4980*/  LDG.E.EF.128 R28, [R30.64] ;  /* 0x000000041e1c7981 */ /* 0x000ea8000c0e1d00 */
[----:B------:R-:W-:Y:S04]  /*4990*/  LDS R55, [R55] ;  /* 0x0000000037377984 */ /* 0x000fe80000000800 */
[----:B------:R-:W-:Y:S06]  /*49a0*/  BAR.SYNC.DEFER_BLOCKING 0x0 ;  /* 0x0000000000007b1d */ /* 0x000fec0000010000 */
[----:B--2---:R-:W-:Y:S04]  /*49b0*/  STS.128 [R49], R28 ;  /* 0x0000001c31007388 */ /* 0x004fe80000000c00 */
[----:B------:R-:W-:Y:S06]  /*49c0*/  BAR.SYNC.DEFER_BLOCKING 0x0 ;  /* 0x0000000000007b1d */ /* 0x000fec0000010000 */
[----:B------:R-:W0:Y:S04]  /*49d0*/  LDS.U16 R20, [R18] ;  /* 0x0000000012147984 */ /* 0x000e280000000400 */
[----:B------:R-:W1:Y:S04]  /*49e0*/  LDS.U16 R21, [R18+0x80] ;  /* 0x0000800012157984 */ /* 0x000e680000000400 */
[----:B------:R-:W2:Y:S04]  /*49f0*/  LDS.U16 R24, [R18+0x100] ;  /* 0x0001000012187984 */ /* 0x000ea80000000400 */
[----:B------:R-:W-:Y:S04]  /*4a00*/  LDS.U16 R25, [R18+0x180] ;  /* 0x0001800012197984 */ /* 0x000fe80000000400 */
[----:B------:R-:W3:Y:S04]  /*4a10*/  LDS.U16 R26, [R18+0x200] ;  /* 0x00020000121a7984 */ /* 0x000ee80000000400 */
[----:B------:R-:W-:Y:S04]  /*4a20*/  LDS.U16 R27, [R18+0x280] ;  /* 0x00028000121b7984 */ /* 0x000fe80000000400 */
[----:B------:R-:W4:Y:S04]  /*4a30*/  LDS.U16 R2, [R18+0x300] ;  /* 0x0003000012027984 */ /* 0x000f280000000400 */
[----:B------:R-:W2:Y:S04]  /*4a40*/  LDS.U16 R0, [R18+0x380] ;  /* 0x0003800012007984 */ /* 0x000ea80000000400 */
[----:B------:R-:W-:Y:S06]  /*4a50*/  BAR.SYNC.DEFER_BLOCKING 0x0 ;  /* 0x0000000000007b1d */ /* 0x000fec0000010000 */
[----:B------:R-:W5:Y:S04]  /*4a60*/  LDG.E.EL.U16 R4, [R4.64] ;  /* 0x0000000404047981 */ /* 0x000f68000c2e1500 */
[----:B------:R-:W5:Y:S04]  /*4a70*/  LDG.E.EL.U16 R6, [R6.64] ;  /* 0x0000000406067981 */ /* 0x000f68000c2e1500 */
[----:B------:R-:W5:Y:S04]  /*4a80*/  LDG.E.EL.U16 R10, [R10.64] ;  /* 0x000000040a0a7981 */ /* 0x000f68000c2e1500 */
[----:B------:R-:W5:Y:S04]  /*4a90*/  LDG.E.EL.U16 R14, [R14.64] ;  /* 0x000000040e0e7981 */ /* 0x000f68000c2e1500 */
[----:B------:R-:W5:Y:S04]  /*4aa0*/  LDG.E.EL.U16 R16, [R16.64] ;  /* 0x0000000410107981 */ /* 0x000f68000c2e1500 */
[----:B------:R-:W5:Y:S04]  /*4ab0*/  LDG.E.EL.U16 R12, [R12.64] ;  /* 0x000000040c0c7981 */ /* 0x000f68000c2e1500 */
[----:B------:R4:W5:Y:S04]  /*4ac0*/  LDG.E.EL.U16 R8, [R8.64] ;  /* 0x0000000408087981 */ /* 0x000968000c2e1500 */
[----:B------:R-:W5:Y:S01]  /*4ad0*/  LDG.E.EL.U16 R22, [R22.64] ;  /* 0x0000000416167981 */ /* 0x000f62000c2e1500 */
[----:B0-----:R-:W-:Y:S01]  /*4ae0*/  IMAD.U32 R20, R20, 0x10000, RZ ;  /* 0x0001000014147824 */ /* 0x001fe200078e00ff */
[----:B-1----:R-:W-:Y:S01]  /*4af0*/  SHF.L.U32 R21, R21, 0x10, RZ ;  /* 0x0000001015157819 */ /* 0x002fe200000006ff */
[----:B--2---:R-:W-:-:S02]  /*4b00*/  IMAD.U32 R24, R24, 0x10000, RZ ;  /* 0x0001000018187824 */ /* 0x004fc400078e00ff */
[----:B---3--:R-:W-:Y:S02]  /*4b10*/  IMAD.U32 R26, R26, 0x10000, RZ ;  /* 0x000100001a1a7824 */ /* 0x008fe400078e00ff */
[----:B----4-:R-:W-:Y:S01]  /*4b20*/  IMAD.U32 R2, R2, 0x10000, RZ ;  /* 0x0001000002027824 */ /* 0x010fe200078e00ff */
[----:B------:R-:W-:Y:S01]  /*4b30*/  SHF.L.U32 R25, R25, 0x10, RZ ;  /* 0x0000001019197819 */ /* 0x000fe200000006ff */
[----:B------:R-:W-:Y:S01]  /*4b40*/  IMAD.U32 R27, R27, 0x10000, RZ ;  /* 0x000100001b1b7824 */ /* 0x000fe200078e00ff */
[----:B------:R-:W-:Y:S01]  /*4b50*/  SHF.L.U32 R0, R0, 0x10, RZ ;  /* 0x0000001000007819 */ /* 0x000fe200000006ff */
[----:B------:R-:W-:Y:S01]  /*4b60*/  BAR.SYNC.DEFER_BLOCKING 0x0 ;  /* 0x0000000000007b1d */ /* 0x000fe20000010000 */
[C---:B------:R-:W-:Y:S02]  /*4b70*/  FSETP.GT.AND P1, PT, |R55|.reuse, 8.50705917302346158658e+37, PT ;  /* 0x7e8000003700780b */ /* 0x040fe40003f24200 */
[----:B------:R-:W-:-:S11]  /*4b80*/  FSETP.GEU.AND P0, PT, |R55|, 1.175494350822287508e-38, PT ;  /* 0x008000003700780b */ /* 0x000fd60003f0e200 */
[----:B------:R-:W-:-:S04]  /*4b90*/  @P1 FMUL R55, R55, 0.25 ;  /* 0x3e80000037371820 */ /* 0x000fc80000400000 */
[----:B------:R-:W-:Y:S01]  /*4ba0*/  @!P0 FMUL R55, R55, 16777216 ;  /* 0x4b80000037378820 */ /* 0x000fe20000400000 */
[----:B-----5:R-:W-:-:S04]  /*4bb0*/  IMAD.U32 R5, R4, 0x10000, RZ ;  /* 0x0001000004057824 */ /* 0x020fc800078e00ff */
[----:B------:R-:W-:Y:S01]  /*4bc0*/  FADD R20, R20, R5 ;  /* 0x0000000514147221 */ /* 0x000fe20000000000 */
[----:B------:R-:W-:Y:S02]  /*4bd0*/  IMAD.U32 R6, R6, 0x10000, RZ ;  /* 0x0001000006067824 */ /* 0x000fe400078e00ff */
[----:B------:R-:W-:Y:S02]  /*4be0*/  IMAD.U32 R5, R10, 0x10000, RZ ;  /* 0x000100000a057824 */ /* 0x000fe400078e00ff */
[----:B------:R-:W-:Y:S02]  /*4bf0*/  FADD R6, R21, R6 ;  /* 0x0000000615067221 */ /* 0x000fe40000000000 */
[----:B------:R-:W-:Y:S01]  /*4c00*/  FADD R24, R24, R5 ;  /* 0x0000000518187221 */ /* 0x000fe20000000000 */
[C---:B------:R-:W-:Y:S01]  /*4c10*/  FADD R20, -R3.reuse, R20 ;  /* 0x0000001403147221 */ /* 0x040fe20000000100 */
[C---:B------:R-:W-:Y:S02]  /*4c20*/  FADD R6, -R3.reuse, R6 ;  /* 0x0000000603067221 */ /* 0x040fe40000000100 */
[----:B------:R-:W-:Y:S01]  /*4c30*/  FADD R24, -R3, R24 ;  /* 0x0000001803187221 */ /* 0x000fe20000000100 */
[----:B------:R-:W-:Y:S01]  /*4c40*/  FMUL R20, R20, 1.4426950216293334961 ;  /* 0x3fb8aa3b14147820 */ /* 0x000fe20000400000 */
[----:B------:R-:W-:-:S02]  /*4c50*/  FMUL R6, R6, 1.4426950216293334961 ;  /* 0x3fb8aa3b06067820 */ /* 0x000fc40000400000 */
[----:B------:R-:W-:Y:S02]  /*4c60*/  FMUL R24, R24, 1.4426950216293334961 ;  /* 0x3fb8aa3b18187820 */ /* 0x000fe40000400000 */
[----:B------:R-:W-:Y:S02]  /*4c70*/  FSETP.GEU.AND P3, PT, R20, -126, PT ;  /* 0xc2fc00001400780b */ /* 0x000fe40003f6e000 */
[----:B------:R-:W-:Y:S02]  /*4c80*/  FSETP.GEU.AND P6, PT, R6, -126, PT ;  /* 0xc2fc00000600780b */ /* 0x000fe40003fce000 */
[----:B------:R-:W-:Y:S02]  /*4c90*/  FSETP.GEU.AND P5, PT, R24, -126, PT ;  /* 0xc2fc00001800780b */ /* 0x000fe40003fae000 */
[----:B------:R-:W-:-:S05]  /*4ca0*/  SHF.L.U32 R5, R14, 0x10, RZ ;  /* 0x000000100e057819 */ /* 0x000fca00000006ff */
[----:B------:R-:W-:Y:S01]  /*4cb0*/  FADD R26, R26, R5 ;  /* 0x000000051a1a7221 */ /* 0x000fe20000000000 */
[----:B------:R-:W-:Y:S01]  /*4cc0*/  IMAD.U32 R5, R16, 0x10000, RZ ;  /* 0x0001000010057824 */ /* 0x000fe200078e00ff */
[----:B------:R-:W-:Y:S02]  /*4cd0*/  @!P3 FMUL R20, R20, 0.5 ;  /* 0x3f0000001414b820 */ /* 0x000fe40000400000 */
[----:B------:R-:W-:Y:S02]  /*4ce0*/  @!P6 FMUL R6, R6, 0.5 ;  /* 0x3f0000000606e820 */ /* 0x000fe40000400000 */
[----:B------:R-:W-:Y:S01]  /*4cf0*/  @!P5 FMUL R24, R24, 0.5 ;  /* 0x3f0000001818d820 */ /* 0x000fe20000400000 */
[----:B------:R-:W-:Y:S01]  /*4d00*/  IMAD.U32 R12, R12, 0x10000, RZ ;  /* 0x000100000c0c7824 */ /* 0x000fe200078e00ff */
[----:B------:R-:W0:Y:S01]  /*4d10*/  MUFU.EX2 R9, R20 ;  /* 0x0000001400097308 */ /* 0x000e220000000800 */
[----:B------:R-:W-:Y:S01]  /*4d20*/  IMAD.U32 R8, R8, 0x10000, RZ ;  /* 0x0001000008087824 */ /* 0x000fe200078e00ff */
[----:B------:R-:W-:Y:S01]  /*4d30*/  FADD R2, R2, R5 ;  /* 0x0000000502027221 */ /* 0x000fe20000000000 */
[----:B------:R-:W-:Y:S01]  /*4d40*/  IMAD.U32 R7, R22, 0x10000, RZ ;  /* 0x0001000016077824 */ /* 0x000fe200078e00ff */
[----:B------:R-:W-:-:S04]  /*4d50*/  FADD R12, R25, R12 ;  /* 0x0000000c190c7221 */ /* 0x000fc80000000000 */
[----:B------:R-:W1:Y:S01]  /*4d60*/  MUFU.EX2 R11, R6 ;  /* 0x00000006000b7308 */ /* 0x000e620000000800 */
[----:B------:R-:W-:Y:S01]  /*4d70*/  FADD R8, R27, R8 ;  /* 0x000000081b087221 */ /* 0x000fe20000000000 */
[----:B------:R-:W-:-:S06]  /*4d80*/  FADD R0, R0, R7 ;  /* 0x0000000700007221 */ /* 0x000fcc0000000000 */
[----:B------:R-:W2:Y:S01]  /*4d90*/  MUFU.EX2 R5, R24 ;  /* 0x0000001800057308 */ /* 0x000ea20000000800 */
[C---:B------:R-:W-:Y:S01]  /*4da0*/  FADD R12, -R3.reuse, R12 ;  /* 0x0000000c030c7221 */ /* 0x040fe20000000100 */
[C---:B------:R-:W-:Y:S01]  /*4db0*/  FADD R26, -R3.reuse, R26 ;  /* 0x0000001a031a7221 */ /* 0x040fe20000000100 */
[C---:B------:R-:W-:Y:S01]  /*4dc0*/  FADD R8, -R3.reuse, R8 ;  /* 0x0000000803087221 */ /* 0x040fe20000000100 */
[C---:B------:R-:W-:Y:S01]  /*4dd0*/  FADD R2, -R3.reuse, R2 ;  /* 0x0000000203027221 */ /* 0x040fe20000000100 */
[----:B------:R-:W-:Y:S01]  /*4de0*/  FADD R0, -R3, R0 ;  /* 0x0000000003007221 */ /* 0x000fe20000000100 */
[----:B------:R-:W-:Y:S01]  /*4df0*/  FMUL R12, R12, 1.4426950216293334961 ;  /* 0x3fb8aa3b0c0c7820 */ /* 0x000fe20000400000 */
[----:B------:R-:W-:Y:S01]  /*4e00*/  FMUL R26, R26, 1.4426950216293334961 ;  /* 0x3fb8aa3b1a1a7820 */ /* 0x000fe20000400000 */
[----:B------:R-:W-:Y:S01]  /*4e10*/  FMUL R8, R8, 1.4426950216293334961 ;  /* 0x3fb8aa3b08087820 */ /* 0x000fe20000400000 */
[----:B------:R-:W-:Y:S01]  /*4e20*/  FMUL R2, R2, 1.4426950216293334961 ;  /* 0x3fb8aa3b02027820 */ /* 0x000fe20000400000 */
[----:B------:R-:W-:Y:S01]  /*4e30*/  FMUL R0, R0, 1.4426950216293334961 ;  /* 0x3fb8aa3b00007820 */ /* 0x000fe20000400000 */
[----:B0-----:R-:W-:Y:S01]  /*4e40*/  @!P3 FMUL R9, R9, R9 ;  /* 0x000000090909b220 */ /* 0x001fe20000400000 */
[----:B-1----:R-:W-:Y:S01]  /*4e50*/  @!P6 FMUL R11, R11, R11 ;  /* 0x0000000b0b0be220 */ /* 0x002fe20000400000 */
[----:B------:R-:W-:-:S02]  /*4e60*/  FSETP.GEU.AND P2, PT, R12, -126, PT ;  /* 0xc2fc00000c00780b */ /* 0x000fc40003f4e000 */
[----:B------:R-:W-:Y:S01]  /*4e70*/  FSETP.GEU.AND P4, PT, R26, -126, PT ;  /* 0xc2fc00001a00780b */ /* 0x000fe20003f8e000 */
[----:B--2---:R-:W-:Y:S01]  /*4e80*/  @!P5 FMUL R5, R5, R5 ;  /* 0x000000050505d220 */ /* 0x004fe20000400000 */
[----:B------:R-:W-:Y:S02]  /*4e90*/  FSETP.GEU.AND P3, PT, R8, -126, PT ;  /* 0xc2fc00000800780b */ /* 0x000fe40003f6e000 */
[----:B------:R-:W-:Y:S02]  /*4ea0*/  FSETP.GEU.AND P6, PT, R2, -126, PT ;  /* 0xc2fc00000200780b */ /* 0x000fe40003fce000 */
[----:B------:R-:W-:-:S05]  /*4eb0*/  FSETP.GEU.AND P5, PT, R0, -126, PT ;  /* 0xc2fc00000000780b */ /* 0x000fca0003fae000 */
[----:B------:R-:W-:Y:S02]  /*4ec0*/  @!P2 FMUL R12, R12, 0.5 ;  /* 0x3f0000000c0ca820 */ /* 0x000fe40000400000 */
[----:B------:R-:W-:Y:S02]  /*4ed0*/  @!P4 FMUL R26, R26, 0.5 ;  /* 0x3f0000001a1ac820 */ /* 0x000fe40000400000 */
[----:B------:R-:W-:Y:S02]  /*4ee0*/  @!P3 FMUL R8, R8, 0.5 ;  /* 0x3f0000000808b820 */ /* 0x000fe40000400000 */
[----:B------:R-:W-:Y:S02]  /*4ef0*/  @!P6 FMUL R2, R2, 0.5 ;  /* 0x3f0000000202e820 */ /* 0x000fe40000400000 */
[----:B------:R-:W-:Y:S01]  /*4f00*/  @!P5 FMUL R0, R0, 0.5 ;  /* 0x3f0000000000d820 */ /* 0x000fe20000400000 */
[----:B------:R-:W0:Y:S08]  /*4f10*/  MUFU.EX2 R3, R12 ;  /* 0x0000000c00037308 */ /* 0x000e300000000800 */
[----:B------:R-:W1:Y:S08]  /*4f20*/  MUFU.EX2 R7, R26 ;  /* 0x0000001a00077308 */ /* 0x000e700000000800 */
[----:B------:R-:W2:Y:S08]  /*4f30*/  MUFU.EX2 R13, R8 ;  /* 0x00000008000d7308 */ /* 0x000eb00000000800 */
[----:B------:R-:W3:Y:S08]  /*4f40*/  MUFU.EX2 R15, R2 ;  /* 0x00000002000f7308 */ /* 0x000ef00000000800 */
[----:B------:R-:W4:Y:S08]  /*4f50*/  MUFU.EX2 R17, R0 ;  /* 0x0000000000117308 */ /* 0x000f300000000800 */
[----:B------:R-:W5:Y:S01]  /*4f60*/  MUFU.RCP R4, R55 ;  /* 0x0000003700047308 */ /* 0x000f620000001000 */
[----:B------:R-:W-:Y:S01]  /*4f70*/  @P1 FMUL R9, R9, 0.25 ;  /* 0x3e80000009091820 */ /* 0x000fe20000400000 */
[----:B------:R-:W-:Y:S01]  /*4f80*/  @P1 FMUL R11, R11, 0.25 ;  /* 0x3e8000000b0b1820 */ /* 0x000fe20000400000 */
[----:B0-----:R-:W-:Y:S01]  /*4f90*/  @!P2 FMUL R3, R3, R3 ;  /* 0x000000030303a220 */ /* 0x001fe20000400000 */
[----:B-1----:R-:W-:Y:S01]  /*4fa0*/  @!P4 FMUL R7, R7, R7 ;  /* 0x000000070707c220 */ /* 0x002fe20000400000 */
[----:B--2---:R-:W-:Y:S01]  /*4fb0*/  @!P3 FMUL R13, R13, R13 ;  /* 0x0000000d0d0db220 */ /* 0x004fe20000400000 */
[----:B---3--:R-:W-:Y:S01]  /*4fc0*/  @!P6 FMUL R15, R15, R15 ;  /* 0x0000000f0f0fe220 */ /* 0x008fe20000400000 */
[----:B------:R-:W-:Y:S01]  /*4fd0*/  @!P0 FMUL R9, R9, 16777216 ;  /* 0x4b80000009098820 */ /* 0x000fe20000400000 */
[----:B----4-:R-:W-:Y:S01]  /*4fe0*/  @!P5 FMUL R17, R17, R17 ;  /* 0x000000111111d220 */ /* 0x010fe20000400000 */
[----:B------:R-:W-:Y:S01]  /*4ff0*/  @!P0 FMUL R11, R11, 16777216 ;  /* 0x4b8000000b0b8820 */ /* 0x000fe20000400000 */
[----:B------:R-:W-:Y:S01]  /*5000*/  @P1 FMUL R5, R5, 0.25 ;  /* 0x3e80000005051820 */ /* 0x000fe20000400000 */
[----:B------:R-:W-:Y:S01]  /*5010*/  @P1 FMUL R3, R3, 0.25 ;  /* 0x3e80000003031820 */ /* 0x000fe20000400000 */
[----:B------:R-:W-:Y:S01]  /*5020*/  @P1 FMUL R7, R7, 0.25 ;  /* 0x3e80000007071820 */ /* 0x000fe20000400000 */
[----:B------:R-:W-:Y:S01]  /*5030*/  @P1 FMUL R13, R13, 0.25 ;  /* 0x3e8000000d0d1820 */ /* 0x000fe20000400000 */
[----:B------:R-:W-:Y:S01]  /*5040*/  @P1 FMUL R15, R15, 0.25 ;  /* 0x3e8000000f0f1820 */ /* 0x000fe20000400000 */
[----:B------:R-:W-:Y:S01]  /*5050*/  @P1 FMUL R17, R17, 0.25 ;  /* 0x3e80000011111820 */ /* 0x000fe20000400000 */
[C---:B-----5:R-:W-:Y:S01]  /*5060*/  FMUL R9, R4.reuse, R9 ;  /* 0x0000000904097220 */ /* 0x060fe20000400000 */
[----:B------:R-:W-:Y:S01]  /*5070*/  FMUL R0, R4, R11 ;  /* 0x0000000b04007220 */ /* 0x000fe20000400000 */
[----:B------:R-:W-:Y:S01]  /*5080*/  @!P0 FMUL R5, R5, 16777216 ;  /* 0x4b80000005058820 */ /* 0x000fe20000400000 */
[----:B------:R-:W-:Y:S01]  /*5090*/  @!P0 FMUL R3, R3, 16777216 ;  /* 0x4b80000003038820 */ /* 0x000fe20000400000 */
[----:B------:R-:W-:Y:S01]  /*50a0*/  @!P0 FMUL R7, R7, 16777216 ;  /* 0x4b80000007078820 */ /* 0x000fe20000400000 */
[----:B------:R-:W-:Y:S01]  /*50b0*/  @!P0 FMUL R13, R13, 16777216 ;  /* 0x4b8000000d0d8820 */ /* 0x000fe20000400000 */
[----:B------:R-:W-:Y:S01]  /*50c0*/  @!P0 FMUL R15, R15, 16777216 ;  /* 0x4b8000000f0f8820 */ /* 0x000fe20000400000 */
[----:B------:R-:W-:Y:S01]  /*50d0*/  @!P0 FMUL R17, R17, 16777216 ;  /* 0x4b80000011118820 */ /* 0x000fe20000400000 */
[----:B------:R-:W-:Y:S01]  /*50e0*/  F2FP.BF16.PACK_AB R9, R0, R9 ;  /* 0x000000090009723e */ /* 0x000fe200000010ff */
[C---:B------:R-:W-:Y:S01]  /*50f0*/  FMUL R5, R4.reuse, R5 ;  /* 0x0000000504057220 */ /* 0x040fe20000400000 */
[C---:B------:R-:W-:Y:S01]  /*5100*/  FMUL R2, R4.reuse, R3 ;  /* 0x0000000304027220 */ /* 0x040fe20000400000 */
[C---:B------:R-:W-:Y:S01]  /*5110*/  FMUL R7, R4.reuse, R7 ;  /* 0x0000000704077220 */ /* 0x040fe20000400000 */
[C---:B------:R-:W-:Y:S01]  /*5120*/  FMUL R0, R4.reuse, R13 ;  /* 0x0000000d04007220 */ /* 0x040fe20000400000 */
[C---:B------:R-:W-:Y:S01]  /*5130*/  FMUL R15, R4.reuse, R15 ;  /* 0x0000000f040f7220 */ /* 0x040fe20000400000 */
[----:B------:R-:W-:Y:S01]  /*5140*/  FMUL R4, R4, R17 ;  /* 0x0000001104047220 */ /* 0x000fe20000400000 */
[----:B------:R-:W-:-:S02]  /*5150*/  F2FP.BF16.PACK_AB R2, R2, R5 ;  /* 0x000000050202723e */ /* 0x000fc400000010ff */
[----:B------:R-:W-:Y:S02]  /*5160*/  F2FP.BF16.PACK_AB R0, R0, R7 ;  /* 0x000000070000723e */ /* 0x000fe400000010ff */
[----:B------:R-:W-:Y:S02]  /*5170*/  F2FP.BF16.PACK_AB R4, R4, R15 ;  /* 0x0000000f0404723e */ /* 0x000fe400000010ff */
[----:B------:R-:W-:Y:S02]  /*5180*/  PRMT R3, R9, 0x7632, R3 ;  /* 0x0000763209037816 */ /* 0x000fe40000000003 */
[----:B------:R-:W-:Y:S02]  /*5190*/  PRMT R8, R2, 0x7632, R8 ;  /* 0x0000763202087816 */ /* 0x000fe40000000008 */
[----:B------:R-:W-:Y:S02]  /*51a0*/  PRMT R10, R0, 0x7632, R10 ;  /* 0x00007632000a7816 */ /* 0x000fe4000000000a */
[----:B------:R-:W-:-:S02]  /*51b0*/  PRMT R11, R4, 0x7610, R11 ;  /* 0x00007610040b7816 */ /* 0x000fc4000000000b */
[----:B------:R-:W-:Y:S01]  /*51c0*/  PRMT R12, R4, 0x7632, R12 ;  /* 0x00007632040c7816 */ /* 0x000fe2000000000c */
[----:B------:R-:W-:Y:S04]  /*51d0*/  STS.U16 [R18], R9 ;  /* 0x0000000912007388 */ /* 0x000fe80000000400 */
[----:B------:R-:W-:Y:S04]  /*51e0*/  STS.U16 [R18+0x80], R3 ;  /* 0x0000800312007388 */ /* 0x000fe80000000400 */
[----:B------:R0:W-:Y:S04]  /*51f0*/  STS.U16 [R18+0x100], R2 ;  /* 0x0001000212007388 */ /* 0x0001e80000000400 */
[----:B------:R-:W-:Y:S04]  /*5200*/  STS.U16 [R18+0x180], R8 ;  /* 0x0001800812007388 */ /* 0x000fe80000000400 */
[----:B------:R-:W-:Y:S04]  /*5210*/  STS.U16 [R18+0x200], R0 ;  /* 0x0002000012007388 */ /* 0x000fe80000000400 */
[----:B------:R-:W-:Y:S04]  /*5220*/  STS.U16 [R18+0x280], R10 ;  /* 0x0002800a12007388 */ /* 0x000fe80000000400 */
[----:B------:R-:W-:Y:S04]  /*5230*/  STS.U16 [R18+0x300], R11 ;  /* 0x0003000b12007388 */ /* 0x000fe80000000400 */
[----:B------:R-:W-:Y:S04]  /*5240*/  STS.U16 [R18+0x380], R12 ;  /* 0x0003800c12007388 */ /* 0x000fe80000000400 */
[----:B------:R-:W-:Y:S06]  /*5250*/  BAR.SYNC.DEFER_BLOCKING 0x0 ;  /* 0x0000000000007b1d */ /* 0x000fec0000010000 */
[----:B------:R-:W1:Y:S01]  /*5260*/  LDS.128 R4, [R49] ;  /* 0x0000000031047984 */ /* 0x000e620000000c00 */
[----:B0-----:R-:W-:-:S04]  /*5270*/  LEA R2, P0, R48, c[0x0][0x170], 0x1 ;  /* 0x00005c0030027a11 */ /* 0x001fc800078008ff */
[----:B------:R-:W-:-:S05]  /*5280*/  LEA.HI.X R3, R48, c[0x0][0x174], R19, 0x1, P0 ;  /* 0x00005d0030037a11 */ /* 0x000fca00000f0c13 */
[----:B-1----:R-:W-:Y:S01]  /*5290*/  STG.E.128 [R2.64], R4 ;  /* 0x0000000402007986 */ /* 0x002fe2000c101d04 */
[----:B------:R-:W-:Y:S05]  /*52a0*/  EXIT ;  /* 0x000000000000794d */ /* 0x000fea0003800000 */
.L_x_1:
[----:B------:R-:W-:Y:S01]  /*52b0*/  IMAD.MOV.U32 R44, RZ, RZ, 0x10 ;  /* 0x00000010ff2c7424 */ /* 0x000fe200078e00ff */
[----:B------:R-:W-:Y:S01]  /*52c0*/  MOV R2, 0x5300 ;  /* 0x0000530000027802 */ /* 0x000fe20000000f00 */
[----:B------:R-:W-:Y:S02]  /*52d0*/  IMAD.MOV.U32 R45, RZ, RZ, 0x1f ;  /* 0x0000001fff2d7424 */ /* 0x000fe400078e00ff */
[----:B------:R-:W-:Y:S02]  /*52e0*/  IMAD.MOV.U32 R46, RZ, RZ, -0x1 ;  /* 0xffffffffff2e7424 */ /* 0x000fe400078e00ff */
[----:B------:R-:W-:Y:S05]  /*52f0*/  CALL.REL.NOINC `($__internal_0_$__cuda_sm70_shflsync_bfly) ;  /* 0x000000b000007944 */ /* 0x000fea0003c00000 */
[CC--:B-1----:R-:W-:Y:S02]  /*5300*/  FSETP.GT.AND P3, PT, R27.reuse, R44.reuse, PT ;  /* 0x0000002c1b00720b */ /* 0x0c2fe40003f64000 */
[C---:B------:R-:W-:Y:S02]  /*5310*/  FSETP.NAN.AND P4, PT, R27.reuse, R27, PT ;  /* 0x0000001b1b00720b */ /* 0x040fe40003f88000 */
[----:B------:R-:W-:Y:S02]  /*5320*/  FSEL R44, R27, R44, P3 ;  /* 0x0000002c1b2c7208 */ /* 0x000fe40001800000 */
[----:B------:R-:W-:-:S02]  /*5330*/  MOV R2, 0x5390 ;  /* 0x0000539000027802 */ /* 0x000fc40000000f00 */
[----:B------:R-:W-:Y:S01]  /*5340*/  FSEL R41, R27, R44, P4 ;  /* 0x0000002c1b297208 */ /* 0x000fe20002000000 */
[----:B------:R-:W-:-:S03]  /*5350*/  IMAD.MOV.U32 R44, RZ, RZ, 0x8 ;  /* 0x00000008ff2c7424 */ /* 0x000fc600078e00ff */
[----:B------:R-:W-:Y:S01]  /*5360*/  MOV R42, R41 ;  /* 0x00000029002a7202 */ /* 0x000fe20000000f00 */
[----:B0-----:R-:W-:Y:S02]  /*5370*/  IMAD.MOV.U32 R27, RZ, RZ, R41 ;  /* 0x000000ffff1b7224 */ /* 0x001fe400078e0029 */
[----:B------:R-:W-:Y:S05]  /*5380*/  CALL.REL.NOINC `($__internal_0_$__cuda_sm70_shflsync_bfly) ;  /* 0x0000002000007944 */ /* 0x000fea0003c00000 */
[----:B-1----:R-:W-:Y:S01]  /*5390*/  IMAD.MOV.U32 R2, RZ, RZ, R44 ;  /* 0x000000ffff027224 */ /* 0x002fe200078e002c */
[----:B------:R-:W-:Y:S05]  /*53a0*/  BRA `(.L_x_2) ;  /* 0xffffeef000007947 */ /* 0x000fea000383ffff */
        .weak           $__internal_0_$__cuda_sm70_shflsync_bfly
        .type           $__internal_0_$__cuda_sm70_shflsync_bfly,@function
        .size           $__internal_0_$__cuda_sm70_shflsync_bfly,(.L_x_4 - $__internal_0_$__cuda_sm70_shflsync_bfly)
$__internal_0_$__cuda_sm70_shflsync_bfly:
[----:B------:R-:W-:Y:S01]  /*53b0*/  IMAD.MOV.U32 R3, RZ, RZ, 0x0 ;  /* 0x00000000ff037424 */ /* 0x000fe200078e00ff */
[----:B------:R0:W1:Y:S03]  /*53c0*/  SHFL.BFLY PT, R44, R27, R44, R45 ;  /* 0x0c00002c1b2c7389 */ /* 0x00006600000e002d */
[----:B------:R-:W-:Y:S05]  /*53d0*/  RET.REL.NODEC R2 `(triton_red_fused__softmax__to_copy_add_1) ;  /* 0xffffac2002007950 */ /* 0x000fea0003c3ffff */
.L_x_3:
[----:B------:R-:W-:-:S00]  /*53e0*/  BRA `(.L_x_3) ;  /* 0xfffffff000007947 */ /* 0x000fc0000383ffff */
[----:B------:R-:W-:-:S00]  /*53f0*/  NOP ;  /* 0x0000000000007918 */ /* 0x000fc00000000000 */
        /* <DEDUP_REMOVED lines=8> */
.L_x_4:


//--------------------- .nv.global.init           --------------------------
	.section	.nv.global.init,"aw",@progbits
.nv.global.init:
	.type		assertFunc_0,@object
	.size		assertFunc_0,(_$_str - assertFunc_0)
assertFunc_0:
        /*0000*/ 	.byte	0x75, 0x6e, 0x6b, 0x6e, 0x6f, 0x77, 0x6e, 0x00
	.type		_$_str,@object
	.size		_$_str,(assertMessage_0 - _$_str)
_$_str:
        /*0008*/ 	.byte	0x5f, 0x5f, 0x43, 0x55, 0x44, 0x41, 0x5f, 0x46, 0x54, 0x5a, 0x00
	.type		assertMessage_0,@object
	.size		assertMessage_0,(assertFile_0 - assertMessage_0)
assertMessage_0:
        /*0013*/ 	.byte	0x69, 0x6e, 0x64, 0x65, 0x78, 0x20, 0x6f, 0x75, 0x74, 0x20, 0x6f, 0x66, 0x20, 0x62, 0x6f, 0x75
        /*0023*/ 	.byte	0x6e, 0x64, 0x73, 0x3a, 0x20, 0x30, 0x20, 0x3c, 0x3d, 0x20, 0x74, 0x6d, 0x70, 0x32, 0x38, 0x20
        /*0033*/ 	.byte	0x3c, 0x20, 0x33, 0x32, 0x00
	.type		assertFile_0,@object
	.size		assertFile_0,(.L_1 - assertFile_0)
assertFile_0:
        /*0038*/ 	.byte	0x2f, 0x74, 0x6d, 0x70, 0x2f, 0x74, 0x6f, 0x72, 0x63, 0x68, 0x69, 0x6e, 0x64, 0x75, 0x63, 0x74
        /*0048*/ 	.byte	0x6f, 0x72, 0x5f, 0x72, 0x6f, 0x6f, 0x74, 0x2f, 0x35, 0x35, 0x2f, 0x63, 0x35, 0x35, 0x69, 0x70
        /*0058*/ 	.byte	0x34, 0x76, 0x6f, 0x71, 0x62, 0x35, 0x66, 0x6e, 0x75, 0x75, 0x79, 0x34, 0x6d, 0x69, 0x73, 0x66
        /*0068*/ 	.byte	0x64, 0x6f, 0x65, 0x67, 0x6f, 0x33, 0x6c, 0x65, 0x77, 0x61, 0x34, 0x78, 0x7a, 0x72, 0x34, 0x67
        /*0078*/ 	.byte	0x64, 0x66, 0x74, 0x37, 0x67, 0x7a, 0x73, 0x36, 0x73, 0x33, 0x35, 0x65, 0x62, 0x68, 0x62, 0x2e
        /*0088*/ 	.byte	0x70, 0x79, 0x00
.L_1:


//--------------------- .nv.shared.triton_red_fused__softmax__to_copy_add_1 --------------------------
	.section	.nv.shared.triton_red_fused__softmax__to_copy_add_1,"aw",@nobits
	.sectionflags	@""
	.align	16


//--------------------- SYMBOLS --------------------------

	.type		__assertfail,@function
